	.headerflags	@"EF_CUDA_TEXMODE_UNIFIED EF_CUDA_64BIT_ADDRESS EF_CUDA_ACCELERATORS EF_CUDA_SM90 EF_CUDA_VIRTUAL_SM(EF_CUDA_SM90)"
	.elftype	@"ET_EXEC"


//--------------------- .nv.info                  --------------------------
	.section	.nv.info,"",@"SHT_CUDA_INFO"
	.align	4


	//----- nvinfo : EIATTR_REGCOUNT
	.align		4
        /*0000*/ 	.byte	0x04, 0x2f
        /*0002*/ 	.short	(.L_1 - .L_0)
	.align		4
.L_0:
        /*0004*/ 	.word	index@(triton_poi_fused__unsafe_index_add_mul_sigmoid_sub_7)
        /*0008*/ 	.word	0x0000006a


	//----- nvinfo : EIATTR_MIN_STACK_SIZE
	.align		4
.L_1:
        /*000c*/ 	.byte	0x04, 0x12
        /*000e*/ 	.short	(.L_3 - .L_2)
	.align		4
.L_2:
        /*0010*/ 	.word	index@(triton_poi_fused__unsafe_index_add_mul_sigmoid_sub_7)
        /*0014*/ 	.word	0x00000000


	//----- nvinfo : EIATTR_FRAME_SIZE
	.align		4
.L_3:
        /*0018*/ 	.byte	0x04, 0x11
        /*001a*/ 	.short	(.L_5 - .L_4)
	.align		4
.L_4:
        /*001c*/ 	.word	index@(triton_poi_fused__unsafe_index_add_mul_sigmoid_sub_7)
        /*0020*/ 	.word	0x00000000


	//----- nvinfo : EIATTR_MIN_STACK_SIZE
	.align		4
.L_5:
        /*0024*/ 	.byte	0x04, 0x12
        /*0026*/ 	.short	(.L_7 - .L_6)
	.align		4
.L_6:
        /*0028*/ 	.word	index@(triton_poi_fused__unsafe_index_add_mul_sigmoid_sub_7)
        /*002c*/ 	.word	0x00000000
.L_7:


//--------------------- .nv.info.triton_poi_fused__unsafe_index_add_mul_sigmoid_sub_7 --------------------------
	.section	.nv.info.triton_poi_fused__unsafe_index_add_mul_sigmoid_sub_7,"",@"SHT_CUDA_INFO"
	.sectionflags	@""
	.align	4


	//----- nvinfo : EIATTR_CUDA_API_VERSION
	.align		4
        /*0000*/ 	.byte	0x04, 0x37
        /*0002*/ 	.short	(.L_9 - .L_8)
.L_8:
        /*0004*/ 	.word	0x0000007c


	//----- nvinfo : EIATTR_KPARAM_INFO
	.align		4
.L_9:
        /*0008*/ 	.byte	0x04, 0x17
        /*000a*/ 	.short	(.L_11 - .L_10)
.L_10:
        /*000c*/ 	.word	0x00000000
        /*0010*/ 	.short	0x000d
        /*0012*/ 	.short	0x0064
        /*0014*/ 	.byte	0x00, 0xf0, 0x11, 0x00


	//----- nvinfo : EIATTR_KPARAM_INFO
	.align		4
.L_11:
        /*0018*/ 	.byte	0x04, 0x17
        /*001a*/ 	.short	(.L_13 - .L_12)
.L_12:
        /*001c*/ 	.word	0x00000000
        /*0020*/ 	.short	0x000c
        /*0022*/ 	.short	0x0060
        /*0024*/ 	.byte	0x00, 0xf0, 0x11, 0x00


	//----- nvinfo : EIATTR_KPARAM_INFO
	.align		4
.L_13:
        /*0028*/ 	.byte	0x04, 0x17
        /*002a*/ 	.short	(.L_15 - .L_14)
.L_14:
        /*002c*/ 	.word	0x00000000
        /*0030*/ 	.short	0x000b
        /*0032*/ 	.short	0x0058
        /*0034*/ 	.byte	0x00, 0xf4, 0x21, 0x00


	//----- nvinfo : EIATTR_KPARAM_INFO
	.align		4
.L_15:
        /*0038*/ 	.byte	0x04, 0x17
        /*003a*/ 	.short	(.L_17 - .L_16)
.L_16:
        /*003c*/ 	.word	0x00000000
        /*0040*/ 	.short	0x000a
        /*0042*/ 	.short	0x0050
        /*0044*/ 	.byte	0x00, 0xf4, 0x21, 0x00


	//----- nvinfo : EIATTR_KPARAM_INFO
	.align		4
.L_17:
        /*0048*/ 	.byte	0x04, 0x17
        /*004a*/ 	.short	(.L_19 - .L_18)
.L_18:
        /*004c*/ 	.word	0x00000000
        /*0050*/ 	.short	0x0009
        /*0052*/ 	.short	0x0048
        /*0054*/ 	.byte	0x00, 0xf4, 0x21, 0x00


	//----- nvinfo : EIATTR_KPARAM_INFO
	.align		4
.L_19:
        /*0058*/ 	.byte	0x04, 0x17
        /*005a*/ 	.short	(.L_21 - .L_20)
.L_20:
        /*005c*/ 	.word	0x00000000
        /*0060*/ 	.short	0x0008
        /*0062*/ 	.short	0x0040
        /*0064*/ 	.byte	0x00, 0xf4, 0x21, 0x00


	//----- nvinfo : EIATTR_KPARAM_INFO
	.align		4
.L_21:
        /*0068*/ 	.byte	0x04, 0x17
        /*006a*/ 	.short	(.L_23 - .L_22)
.L_22:
        /*006c*/ 	.word	0x00000000
        /*0070*/ 	.short	0x0007
        /*0072*/ 	.short	0x0038
        /*0074*/ 	.byte	0x00, 0xf4, 0x21, 0x00


	//----- nvinfo : EIATTR_KPARAM_INFO
	.align		4
.L_23:
        /*0078*/ 	.byte	0x04, 0x17
        /*007a*/ 	.short	(.L_25 - .L_24)
.L_24:
        /*007c*/ 	.word	0x00000000
        /*0080*/ 	.short	0x0006
        /*0082*/ 	.short	0x0030
        /*0084*/ 	.byte	0x00, 0xf4, 0x21, 0x00


	//----- nvinfo : EIATTR_KPARAM_INFO
	.align		4
.L_25:
        /*0088*/ 	.byte	0x04, 0x17
        /*008a*/ 	.short	(.L_27 - .L_26)
.L_26:
        /*008c*/ 	.word	0x00000000
        /*0090*/ 	.short	0x0005
        /*0092*/ 	.short	0x0028
        /*0094*/ 	.byte	0x00, 0xf4, 0x21, 0x00


	//----- nvinfo : EIATTR_KPARAM_INFO
	.align		4
.L_27:
        /*0098*/ 	.byte	0x04, 0x17
        /*009a*/ 	.short	(.L_29 - .L_28)
.L_28:
        /*009c*/ 	.word	0x00000000
        /*00a0*/ 	.short	0x0004
        /*00a2*/ 	.short	0x0020
        /*00a4*/ 	.byte	0x00, 0xf4, 0x21, 0x00


	//----- nvinfo : EIATTR_KPARAM_INFO
	.align		4
.L_29:
        /*00a8*/ 	.byte	0x04, 0x17
        /*00aa*/ 	.short	(.L_31 - .L_30)
.L_30:
        /*00ac*/ 	.word	0x00000000
        /*00b0*/ 	.short	0x0003
        /*00b2*/ 	.short	0x0018
        /*00b4*/ 	.byte	0x00, 0xf4, 0x21, 0x00


	//----- nvinfo : EIATTR_KPARAM_INFO
	.align		4
.L_31:
        /*00b8*/ 	.byte	0x04, 0x17
        /*00ba*/ 	.short	(.L_33 - .L_32)
.L_32:
        /*00bc*/ 	.word	0x00000000
        /*00c0*/ 	.short	0x0002
        /*00c2*/ 	.short	0x0010
        /*00c4*/ 	.byte	0x00, 0xf4, 0x21, 0x00


	//----- nvinfo : EIATTR_KPARAM_INFO
	.align		4
.L_33:
        /*00c8*/ 	.byte	0x04, 0x17
        /*00ca*/ 	.short	(.L_35 - .L_34)
.L_34:
        /*00cc*/ 	.word	0x00000000
        /*00d0*/ 	.short	0x0001
        /*00d2*/ 	.short	0x0008
        /*00d4*/ 	.byte	0x00, 0xf4, 0x21, 0x00


	//----- nvinfo : EIATTR_KPARAM_INFO
	.align		4
.L_35:
        /*00d8*/ 	.byte	0x04, 0x17
        /*00da*/ 	.short	(.L_37 - .L_36)
.L_36:
        /*00dc*/ 	.word	0x00000000
        /*00e0*/ 	.short	0x0000
        /*00e2*/ 	.short	0x0000
        /*00e4*/ 	.byte	0x00, 0xf4, 0x21, 0x00


	//----- nvinfo : EIATTR_SPARSE_MMA_MASK
	.align		4
.L_37:
        /*00e8*/ 	.byte	0x03, 0x50
        /*00ea*/ 	.short	0x0000


	//----- nvinfo : EIATTR_MAXREG_COUNT
	.align		4
        /*00ec*/ 	.byte	0x03, 0x1b
        /*00ee*/ 	.short	0x00ff


	//----- nvinfo : EIATTR_EXIT_INSTR_OFFSETS
	.align		4
        /*00f0*/ 	.byte	0x04, 0x1c
        /*00f2*/ 	.short	(.L_39 - .L_38)


	//   ....[0]....
.L_38:
        /*00f4*/ 	.word	0x00007390


	//   ....[1]....
        /*00f8*/ 	.word	0x00007400


	//----- nvinfo : EIATTR_REQNTID
	.align		4
.L_39:
        /*00fc*/ 	.byte	0x04, 0x10
        /*00fe*/ 	.short	(.L_41 - .L_40)
.L_40:
        /*0100*/ 	.word	0x00000100
        /*0104*/ 	.word	0x00000001
        /*0108*/ 	.word	0x00000001


	//----- nvinfo : EIATTR_CBANK_PARAM_SIZE
	.align		4
.L_41:
        /*010c*/ 	.byte	0x03, 0x19
        /*010e*/ 	.short	0x0068


	//----- nvinfo : EIATTR_PARAM_CBANK
	.align		4
        /*0110*/ 	.byte	0x04, 0x0a
        /*0112*/ 	.short	(.L_43 - .L_42)
	.align		4
.L_42:
        /*0114*/ 	.word	index@(.nv.constant0.triton_poi_fused__unsafe_index_add_mul_sigmoid_sub_7)
        /*0118*/ 	.short	0x0210
        /*011a*/ 	.short	0x0068


	//----- nvinfo : EIATTR_SW_WAR
	.align		4
.L_43:
        /*011c*/ 	.byte	0x04, 0x36
        /*011e*/ 	.short	(.L_45 - .L_44)
.L_44:
        /*0120*/ 	.word	0x00000008
.L_45:


//--------------------- .nv.callgraph             --------------------------
	.section	.nv.callgraph,"",@"SHT_CUDA_CALLGRAPH"
	.align	4
	.sectionentsize	8
	.align		4
        /*0000*/ 	.word	0x00000000
	.align		4
        /*0004*/ 	.word	0xffffffff
	.align		4
        /*0008*/ 	.word	0x00000000
	.align		4
        /*000c*/ 	.word	0xfffffffe
	.align		4
        /*0010*/ 	.word	0x00000000
	.align		4
        /*0014*/ 	.word	0xfffffffd
	.align		4
        /*0018*/ 	.word	0x00000000
	.align		4
        /*001c*/ 	.word	0xfffffffc


//--------------------- .text.triton_poi_fused__unsafe_index_add_mul_sigmoid_sub_7 --------------------------
	.section	.text.triton_poi_fused__unsafe_index_add_mul_sigmoid_sub_7,"ax",@progbits
	.sectionflags	@"SHF_BARRIERS=1"
	.align	128
        .global         triton_poi_fused__unsafe_index_add_mul_sigmoid_sub_7
        .type           triton_poi_fused__unsafe_index_add_mul_sigmoid_sub_7,@function
        .size           triton_poi_fused__unsafe_index_add_mul_sigmoid_sub_7,(.L_x_1 - triton_poi_fused__unsafe_index_add_mul_sigmoid_sub_7)
        .other          triton_poi_fused__unsafe_index_add_mul_sigmoid_sub_7,@"STO_CUDA_ENTRY STV_DEFAULT"
triton_poi_fused__unsafe_index_add_mul_sigmoid_sub_7:
.text.triton_poi_fused__unsafe_index_add_mul_sigmoid_sub_7:
[----:B------:R-:W0:Y:S01]  /*0000*/  LDC R1, c[0x0][0x28] ;  /* 0x00000a00ff017b82 */ /* 0x000e220000000800 */
[----:B------:R-:W1:Y:S07]  /*0010*/  S2R R6, SR_TID.X ;  /* 0x0000000000067919 */ /* 0x000e6e0000002100 */
[----:B------:R-:W2:Y:S01]  /*0020*/  LDC.64 R50, c[0x0][0x218] ;  /* 0x00008600ff327b82 */ /* 0x000ea20000000a00 */
[----:B------:R-:W-:Y:S02]  /*0030*/  CS2R R34, SRZ ;  /* 0x0000000000227805 */ /* 0x000fe4000001ff00 */
[----:B------:R-:W-:Y:S01]  /*0040*/  CS2R R44, SRZ ;  /* 0x00000000002c7805 */ /* 0x000fe2000001ff00 */
[----:B------:R-:W3:Y:S01]  /*0050*/  S2R R3, SR_CTAID.X ;  /* 0x0000000000037919 */ /* 0x000ee20000002500 */
[----:B------:R-:W-:-:S03]  /*0060*/  ULDC.64 UR6, c[0x0][0x208] ;  /* 0x0000820000067ab9 */ /* 0x000fc60000000a00 */
[----:B------:R-:W4:Y:S08]  /*0070*/  LDC.64 R14, c[0x0][0x210] ;  /* 0x00008400ff0e7b82 */ /* 0x000f300000000a00 */
[----:B------:R-:W5:Y:S08]  /*0080*/  LDC.64 R56, c[0x0][0x228] ;  /* 0x00008a00ff387b82 */ /* 0x000f700000000a00 */
[----:B------:R-:W2:Y:S01]  /*0090*/  LDC.64 R60, c[0x0][0x238] ;  /* 0x00008e00ff3c7b82 */ /* 0x000ea20000000a00 */
[----:B------:R-:W-:-:S02]  /*00a0*/  CS2R R12, SRZ ;  /* 0x00000000000c7805 */ /* 0x000fc4000001ff00 */
[----:B------:R-:W-:Y:S02]  /*00b0*/  CS2R R32, SRZ ;  /* 0x0000000000207805 */ /* 0x000fe4000001ff00 */
[----:B------:R-:W-:Y:S02]  /*00c0*/  CS2R R28, SRZ ;  /* 0x00000000001c7805 */ /* 0x000fe4000001ff00 */
[----:B------:R-:W-:Y:S02]  /*00d0*/  CS2R R30, SRZ ;  /* 0x00000000001e7805 */ /* 0x000fe4000001ff00 */
[----:B------:R-:W-:Y:S02]  /*00e0*/  CS2R R26, SRZ ;  /* 0x00000000001a7805 */ /* 0x000fe4000001ff00 */
[----:B------:R-:W-:Y:S02]  /*00f0*/  CS2R R40, SRZ ;  /* 0x0000000000287805 */ /* 0x000fe4000001ff00 */
[----:B-1----:R-:W-:-:S02]  /*0100*/  SHF.R.U32.HI R2, RZ, 0x4, R6 ;  /* 0x00000004ff027819 */ /* 0x002fc40000011606 */
[----:B------:R-:W-:Y:S02]  /*0110*/  CS2R R42, SRZ ;  /* 0x00000000002a7805 */ /* 0x000fe4000001ff00 */
[----:B------:R-:W-:Y:S02]  /*0120*/  CS2R R36, SRZ ;  /* 0x0000000000247805 */ /* 0x000fe4000001ff00 */
[----:B------:R-:W-:Y:S02]  /*0130*/  CS2R R38, SRZ ;  /* 0x0000000000267805 */ /* 0x000fe4000001ff00 */
[----:B---3--:R-:W-:Y:S02]  /*0140*/  SHF.L.U32 R3, R3, 0x6, RZ ;  /* 0x0000000603037819 */ /* 0x008fe400000006ff */
[----:B------:R-:W-:Y:S02]  /*0150*/  CS2R R58, SRZ ;  /* 0x00000000003a7805 */ /* 0x000fe4000001ff00 */
[----:B------:R-:W-:Y:S01]  /*0160*/  SGXT.U32 R2, R2, 0x4 ;  /* 0x000000040202781a */ /* 0x000fe20000000000 */
[----:B------:R-:W-:Y:S01]  /*0170*/  ULDC.64 UR4, c[0x0][0x220] ;  /* 0x0000880000047ab9 */ /* 0x000fe20000000a00 */
[----:B------:R-:W1:Y:S01]  /*0180*/  LDC.64 R74, c[0x0][0x240] ;  /* 0x00009000ff4a7b82 */ /* 0x000e620000000a00 */
[----:B------:R-:W-:Y:S01]  /*0190*/  MOV R90, RZ ;  /* 0x000000ff005a7202 */ /* 0x000fe20000000f00 */
[----:B------:R-:W-:Y:S01]  /*01a0*/  ULDC.64 UR8, c[0x0][0x250] ;  /* 0x0000940000087ab9 */ /* 0x000fe20000000a00 */
[----:B------:R-:W-:-:S04]  /*01b0*/  LOP3.LUT R9, R3, R2, RZ, 0xfc, !PT ;  /* 0x0000000203097212 */ /* 0x000fc800078efcff */
[----:B------:R-:W-:Y:S02]  /*01c0*/  SHF.R.S32.HI R0, RZ, 0x1f, R9 ;  /* 0x0000001fff007819 */ /* 0x000fe40000011409 */
[----:B------:R-:W-:Y:S02]  /*01d0*/  ISETP.GE.AND P2, PT, R9, 0x100, PT ;  /* 0x000001000900780c */ /* 0x000fe40003f46270 */
[----:B------:R-:W-:-:S04]  /*01e0*/  LEA.HI R0, R0, R9, RZ, 0x4 ;  /* 0x0000000900007211 */ /* 0x000fc800078f20ff */
[----:B------:R-:W-:Y:S02]  /*01f0*/  LOP3.LUT R4, R0, 0xfffffff0, RZ, 0xc0, !PT ;  /* 0xfffffff000047812 */ /* 0x000fe400078ec0ff */
[----:B------:R-:W-:Y:S02]  /*0200*/  SHF.R.S32.HI R8, RZ, 0x4, R0 ;  /* 0x00000004ff087819 */ /* 0x000fe40000011400 */
[----:B------:R-:W-:-:S03]  /*0210*/  IADD3 R7, R9, -R4, RZ ;  /* 0x8000000409077210 */ /* 0x000fc60007ffe0ff */
[----:B----4-:R-:W-:-:S04]  /*0220*/  IMAD.WIDE R4, R8, 0x8, R14 ;  /* 0x0000000808047825 */ /* 0x010fc800078e020e */
[C---:B--2---:R-:W-:Y:S01]  /*0230*/  IMAD.WIDE R10, R7.reuse, 0x8, R50 ;  /* 0x00000008070a7825 */ /* 0x044fe200078e0232 */
[----:B------:R-:W2:Y:S04]  /*0240*/  @!P2 LDG.E.EL.64 R44, desc[UR6][R4.64] ;  /* 0x00000006042ca981 */ /* 0x000ea8000c2e1b00 */
[----:B------:R3:W4:Y:S01]  /*0250*/  @!P2 LDG.E.EL.64 R34, desc[UR6][R10.64] ;  /* 0x000000060a22a981 */ /* 0x000722000c2e1b00 */
[----:B-----5:R-:W-:-:S04]  /*0260*/  IMAD.WIDE R16, R7, 0x8, R56 ;  /* 0x0000000807107825 */ /* 0x020fc800078e0238 */
[----:B0-----:R-:W-:Y:S01]  /*0270*/  IMAD.WIDE R20, R8, 0x8, R60 ;  /* 0x0000000808147825 */ /* 0x001fe200078e023c */
[----:B------:R0:W5:Y:S04]  /*0280*/  @!P2 LDG.E.EL.64 R12, desc[UR6][R16.64] ;  /* 0x00000006100ca981 */ /* 0x000168000c2e1b00 */
[----:B------:R0:W5:Y:S01]  /*0290*/  @!P2 LDG.E.EL.64 R32, desc[UR6][R20.64] ;  /* 0x000000061420a981 */ /* 0x000162000c2e1b00 */
[----:B------:R-:W-:Y:S02]  /*02a0*/  LOP3.LUT R0, R3, 0x10, R2, 0xfe, !PT ;  /* 0x0000001003007812 */ /* 0x000fe400078efe02 */
[----:B---3--:R-:W-:Y:S02]  /*02b0*/  LOP3.LUT R10, R3, 0x20, R2, 0xfe, !PT ;  /* 0x00000020030a7812 */ /* 0x008fe400078efe02 */
[----:B------:R-:W-:-:S02]  /*02c0*/  SHF.R.S32.HI R19, RZ, 0x1f, R0 ;  /* 0x0000001fff137819 */ /* 0x000fc40000011400 */
[----:B------:R-:W-:Y:S02]  /*02d0*/  ISETP.GE.AND P5, PT, R0, 0x100, PT ;  /* 0x000001000000780c */ /* 0x000fe40003fa6270 */
[----:B------:R-:W-:-:S04]  /*02e0*/  LEA.HI R19, R19, R0, RZ, 0x4 ;  /* 0x0000000013137211 */ /* 0x000fc800078f20ff */
[----:B------:R-:W-:Y:S02]  /*02f0*/  LOP3.LUT R5, R19, 0xfffffff0, RZ, 0xc0, !PT ;  /* 0xfffffff013057812 */ /* 0x000fe400078ec0ff */
[----:B------:R-:W-:Y:S02]  /*0300*/  SHF.R.S32.HI R18, RZ, 0x4, R19 ;  /* 0x00000004ff127819 */ /* 0x000fe40000011413 */
[----:B------:R-:W-:-:S03]  /*0310*/  IADD3 R46, R0, -R5, RZ ;  /* 0x80000005002e7210 */ /* 0x000fc60007ffe0ff */
[----:B0-----:R-:W-:-:S04]  /*0320*/  IMAD.WIDE R16, R18, 0x8, R14 ;  /* 0x0000000812107825 */ /* 0x001fc800078e020e */
[C---:B------:R-:W-:Y:S01]  /*0330*/  IMAD.WIDE R20, R46.reuse, 0x8, R50 ;  /* 0x000000082e147825 */ /* 0x040fe200078e0232 */
[----:B------:R-:W3:Y:S03]  /*0340*/  @!P5 LDG.E.EL.64 R28, desc[UR6][R16.64] ;  /* 0x00000006101cd981 */ /* 0x000ee6000c2e1b00 */
[----:B------:R-:W-:Y:S01]  /*0350*/  IMAD.WIDE R22, R46, 0x8, R56 ;  /* 0x000000082e167825 */ /* 0x000fe200078e0238 */
[----:B------:R-:W-:Y:S01]  /*0360*/  LOP3.LUT R4, R3, 0x30, R2, 0xfe, !PT ;  /* 0x0000003003047812 */ /* 0x000fe200078efe02 */
[----:B------:R-:W3:Y:S01]  /*0370*/  @!P5 LDG.E.EL.64 R30, desc[UR6][R20.64] ;  /* 0x00000006141ed981 */ /* 0x000ee2000c2e1b00 */
[----:B------:R-:W-:Y:S01]  /*0380*/  SHF.R.S32.HI R5, RZ, 0x1f, R10 ;  /* 0x0000001fff057819 */ /* 0x000fe2000001140a */
[----:B------:R-:W-:Y:S02]  /*0390*/  IMAD.WIDE R24, R18, 0x8, R60 ;  /* 0x0000000812187825 */ /* 0x000fe400078e023c */
[----:B------:R0:W3:Y:S01]  /*03a0*/  @!P5 LDG.E.EL.64 R26, desc[UR6][R22.64] ;  /* 0x00000006161ad981 */ /* 0x0000e2000c2e1b00 */
[----:B------:R-:W-:-:S02]  /*03b0*/  SHF.R.S32.HI R11, RZ, 0x1f, R4 ;  /* 0x0000001fff0b7819 */ /* 0x000fc40000011404 */
[----:B------:R-:W-:Y:S01]  /*03c0*/  LEA.HI R5, R5, R10, RZ, 0x4 ;  /* 0x0000000a05057211 */ /* 0x000fe200078f20ff */
[----:B------:R0:W3:Y:S01]  /*03d0*/  @!P5 LDG.E.EL.64 R40, desc[UR6][R24.64] ;  /* 0x000000061828d981 */ /* 0x0000e2000c2e1b00 */
[----:B------:R-:W-:Y:S02]  /*03e0*/  LEA.HI R11, R11, R4, RZ, 0x4 ;  /* 0x000000040b0b7211 */ /* 0x000fe400078f20ff */
[----:B------:R-:W-:Y:S02]  /*03f0*/  LOP3.LUT R19, R5, 0xfffffff0, RZ, 0xc0, !PT ;  /* 0xfffffff005137812 */ /* 0x000fe400078ec0ff */
[----:B------:R-:W-:Y:S02]  /*0400*/  LOP3.LUT R47, R11, 0xfffffff0, RZ, 0xc0, !PT ;  /* 0xfffffff00b2f7812 */ /* 0x000fe400078ec0ff */
[----:B------:R-:W-:Y:S02]  /*0410*/  ISETP.GE.AND P3, PT, R4, 0x100, PT ;  /* 0x000001000400780c */ /* 0x000fe40003f66270 */
[----:B------:R-:W-:-:S02]  /*0420*/  IADD3 R48, R10, -R19, RZ ;  /* 0x800000130a307210 */ /* 0x000fc40007ffe0ff */
[----:B------:R-:W-:Y:S01]  /*0430*/  ISETP.GE.AND P4, PT, R10, 0x100, PT ;  /* 0x000001000a00780c */ /* 0x000fe20003f86270 */
[----:B------:R-:W1:Y:S01]  /*0440*/  S2R R19, SR_CTAID.Y ;  /* 0x0000000000137919 */ /* 0x000e620000002600 */
[----:B------:R-:W-:Y:S01]  /*0450*/  IADD3 R47, R4, -R47, RZ ;  /* 0x8000002f042f7210 */ /* 0x000fe20007ffe0ff */
[----:B------:R-:W-:-:S04]  /*0460*/  IMAD.WIDE R54, R48, 0x8, R56 ;  /* 0x0000000830367825 */ /* 0x000fc800078e0238 */
[----:B0-----:R-:W-:-:S04]  /*0470*/  IMAD.WIDE R22, R47, 0x8, R50 ;  /* 0x000000082f167825 */ /* 0x001fc800078e0232 */
[----:B------:R-:W-:Y:S01]  /*0480*/  IMAD.WIDE R20, R48, 0x8, R50 ;  /* 0x0000000830147825 */ /* 0x000fe200078e0232 */
[----:B------:R-:W3:Y:S01]  /*0490*/  @!P3 LDG.E.EL.64 R42, desc[UR6][R22.64] ;  /* 0x00000006162ab981 */ /* 0x000ee2000c2e1b00 */
[----:B------:R-:W-:-:S03]  /*04a0*/  CS2R R24, SRZ ;  /* 0x0000000000187805 */ /* 0x000fc6000001ff00 */
[----:B------:R-:W3:Y:S01]  /*04b0*/  @!P4 LDG.E.EL.64 R36, desc[UR6][R54.64] ;  /* 0x000000063624c981 */ /* 0x000ee2000c2e1b00 */
[----:B------:R-:W-:-:S03]  /*04c0*/  IMAD.WIDE R56, R47, 0x8, R56 ;  /* 0x000000082f387825 */ /* 0x000fc600078e0238 */
[----:B------:R-:W3:Y:S04]  /*04d0*/  @!P4 LDG.E.EL.64 R38, desc[UR6][R20.64] ;  /* 0x000000061426c981 */ /* 0x000ee8000c2e1b00 */
[----:B------:R1:W3:Y:S01]  /*04e0*/  @!P3 LDG.E.EL.64 R24, desc[UR6][R56.64] ;  /* 0x000000063818b981 */ /* 0x0002e2000c2e1b00 */
[----:B------:R-:W-:Y:S02]  /*04f0*/  SHF.R.S32.HI R49, RZ, 0x4, R5 ;  /* 0x00000004ff317819 */ /* 0x000fe40000011405 */
[----:B------:R-:W-:Y:S02]  /*0500*/  CS2R R16, SRZ ;  /* 0x0000000000107805 */ /* 0x000fe4000001ff00 */
[----:B------:R-:W-:Y:S02]  /*0510*/  SHF.L.U32 R6, R6, 0x2, RZ ;  /* 0x0000000206067819 */ /* 0x000fe400000006ff */
[----:B------:R-:W-:Y:S01]  /*0520*/  SHF.R.S32.HI R51, RZ, 0x4, R11 ;  /* 0x00000004ff337819 */ /* 0x000fe2000001140b */
[----:B------:R-:W-:Y:S01]  /*0530*/  IMAD.WIDE R52, R49, 0x8, R14 ;  /* 0x0000000831347825 */ /* 0x000fe200078e020e */
[----:B-1----:R-:W-:-:S04]  /*0540*/  SHF.L.U32 R57, R19, 0x6, RZ ;  /* 0x0000000613397819 */ /* 0x002fc800000006ff */
[----:B------:R0:W3:Y:S01]  /*0550*/  @!P4 LDG.E.EL.64 R16, desc[UR6][R52.64] ;  /* 0x000000063410c981 */ /* 0x0000e2000c2e1b00 */
[----:B------:R-:W-:Y:S02]  /*0560*/  LOP3.LUT R5, R57, 0x3c, R6, 0xf8, !PT ;  /* 0x0000003c39057812 */ /* 0x000fe400078ef806 */
[----:B------:R-:W-:Y:S01]  /*0570*/  CS2R R20, SRZ ;  /* 0x0000000000147805 */ /* 0x000fe2000001ff00 */
[----:B------:R-:W-:Y:S01]  /*0580*/  IMAD.WIDE R54, R49, 0x8, R60 ;  /* 0x0000000831367825 */ /* 0x000fe200078e023c */
[----:B------:R-:W-:-:S03]  /*0590*/  SHF.R.S32.HI R50, RZ, 0x1f, R5 ;  /* 0x0000001fff327819 */ /* 0x000fc60000011405 */
[C---:B0-----:R-:W-:Y:S01]  /*05a0*/  IMAD.WIDE R52, R51.reuse, 0x8, R14 ;  /* 0x0000000833347825 */ /* 0x041fe200078e020e */
[----:B------:R-:W-:Y:S01]  /*05b0*/  LEA.HI R50, R50, R5, RZ, 0x7 ;  /* 0x0000000532327211 */ /* 0x000fe200078f38ff */
[----:B------:R-:W3:Y:S01]  /*05c0*/  @!P4 LDG.E.EL.64 R20, desc[UR6][R54.64] ;  /* 0x000000063614c981 */ /* 0x000ee2000c2e1b00 */
[----:B------:R-:W-:Y:S01]  /*05d0*/  CS2R R22, SRZ ;  /* 0x0000000000167805 */ /* 0x000fe2000001ff00 */
[----:B------:R-:W-:Y:S01]  /*05e0*/  IMAD.WIDE R60, R51, 0x8, R60 ;  /* 0x00000008333c7825 */ /* 0x000fe200078e023c */
[----:B------:R-:W-:Y:S01]  /*05f0*/  LOP3.LUT R14, R50, 0xffffff80, RZ, 0xc0, !PT ;  /* 0xffffff80320e7812 */ /* 0x000fe200078ec0ff */
[----:B------:R0:W3:Y:S04]  /*0600*/  @!P3 LDG.E.EL.64 R58, desc[UR6][R52.64] ;  /* 0x00000006343ab981 */ /* 0x0000e8000c2e1b00 */
[----:B------:R1:W3:Y:S01]  /*0610*/  @!P3 LDG.E.EL.64 R22, desc[UR6][R60.64] ;  /* 0x000000063c16b981 */ /* 0x0002e2000c2e1b00 */
[----:B0-----:R-:W-:-:S02]  /*0620*/  CS2R R52, SRZ ;  /* 0x0000000000347805 */ /* 0x001fc4000001ff00 */
[----:B--2---:R-:W-:Y:S02]  /*0630*/  SHF.R.U32.HI R11, RZ, 0x1d, R45 ;  /* 0x0000001dff0b7819 */ /* 0x004fe4000001162d */
[----:B----4-:R-:W-:-:S04]  /*0640*/  SHF.R.U32.HI R15, RZ, 0x1d, R35 ;  /* 0x0000001dff0f7819 */ /* 0x010fc80000011623 */
[----:B------:R-:W-:Y:S02]  /*0650*/  LOP3.LUT R15, R15, 0x4, RZ, 0xc0, !PT ;  /* 0x000000040f0f7812 */ /* 0x000fe400078ec0ff */
[----:B------:R-:W-:Y:S02]  /*0660*/  LOP3.LUT R11, R11, 0x4, RZ, 0xc0, !PT ;  /* 0x000000040b0b7812 */ /* 0x000fe400078ec0ff */
[----:B------:R-:W-:Y:S02]  /*0670*/  IADD3 R54, P0, R34, R15, RZ ;  /* 0x0000000f22367210 */ /* 0x000fe40007f1e0ff */
[----:B-----5:R-:W-:Y:S02]  /*0680*/  SHF.R.U32.HI R15, RZ, 0x1d, R13 ;  /* 0x0000001dff0f7819 */ /* 0x020fe4000001160d */
[----:B------:R-:W-:Y:S02]  /*0690*/  IADD3 R44, P1, R44, R11, RZ ;  /* 0x0000000b2c2c7210 */ /* 0x000fe40007f3e0ff */
[----:B------:R-:W-:-:S02]  /*06a0*/  SHF.R.U32.HI R19, RZ, 0x1d, R33 ;  /* 0x0000001dff137819 */ /* 0x000fc40000011621 */
[----:B------:R-:W-:Y:S02]  /*06b0*/  IADD3 R11, R5, -R14, RZ ;  /* 0x8000000e050b7210 */ /* 0x000fe40007ffe0ff */
[----:B------:R-:W-:Y:S02]  /*06c0*/  LOP3.LUT R15, R15, 0x4, RZ, 0xc0, !PT ;  /* 0x000000040f0f7812 */ /* 0x000fe400078ec0ff */
[----:B------:R-:W-:Y:S02]  /*06d0*/  SHF.R.S32.HI R14, RZ, 0x7, R50 ;  /* 0x00000007ff0e7819 */ /* 0x000fe40000011432 */
[----:B------:R-:W-:Y:S02]  /*06e0*/  IADD3.X R35, RZ, R35, RZ, P0, !PT ;  /* 0x00000023ff237210 */ /* 0x000fe400007fe4ff */
[----:B------:R-:W-:Y:S02]  /*06f0*/  LOP3.LUT R19, R19, 0x4, RZ, 0xc0, !PT ;  /* 0x0000000413137812 */ /* 0x000fe400078ec0ff */
[----:B------:R-:W-:-:S02]  /*0700*/  IADD3.X R45, RZ, R45, RZ, P1, !PT ;  /* 0x0000002dff2d7210 */ /* 0x000fc40000ffe4ff */
[----:B------:R-:W-:Y:S02]  /*0710*/  SHF.R.S32.HI R84, RZ, 0x1f, R11 ;  /* 0x0000001fff547819 */ /* 0x000fe4000001140b */
[----:B------:R-:W-:Y:S02]  /*0720*/  LEA R55, P0, R54, R11, 0x7 ;  /* 0x0000000b36377211 */ /* 0x000fe400078038ff */
[----:B------:R-:W-:Y:S02]  /*0730*/  IADD3 R34, P1, R12, R15, RZ ;  /* 0x0000000f0c227210 */ /* 0x000fe40007f3e0ff */
[----:B------:R-:W-:Y:S02]  /*0740*/  SHF.L.U32 R66, R14, 0xb, RZ ;  /* 0x0000000b0e427819 */ /* 0x000fe400000006ff */
[----:B------:R-:W-:Y:S02]  /*0750*/  IADD3 R12, P6, R32, R19, RZ ;  /* 0x00000013200c7210 */ /* 0x000fe40007fde0ff */
[----:B------:R-:W-:-:S02]  /*0760*/  LEA.HI.X R54, R54, R84, R35, 0x7, P0 ;  /* 0x0000005436367211 */ /* 0x000fc400000f3c23 */
[----:B------:R-:W-:Y:S02]  /*0770*/  IADD3.X R13, RZ, R13, RZ, P1, !PT ;  /* 0x0000000dff0d7210 */ /* 0x000fe40000ffe4ff */
[----:B------:R-:W-:Y:S02]  /*0780*/  LEA R35, P0, R34, R11, 0x7 ;  /* 0x0000000b22237211 */ /* 0x000fe400078038ff */
[----:B------:R-:W-:Y:S02]  /*0790*/  SHF.R.S32.HI R15, RZ, 0x1f, R66 ;  /* 0x0000001fff0f7819 */ /* 0x000fe40000011442 */
[----:B------:R-:W-:Y:S02]  /*07a0*/  LEA R50, P1, R44, R66, 0x9 ;  /* 0x000000422c327211 */ /* 0x000fe400078248ff */
[----:B------:R-:W-:Y:S02]  /*07b0*/  IADD3.X R33, RZ, R33, RZ, P6, !PT ;  /* 0x00000021ff217210 */ /* 0x000fe400037fe4ff */
[----:B------:R-:W-:-:S02]  /*07c0*/  SHF.L.U32 R64, R12, 0x9, RZ ;  /* 0x000000090c407819 */ /* 0x000fc400000006ff */
[----:B------:R-:W-:Y:S02]  /*07d0*/  LEA.HI.X R32, R34, R84, R13, 0x7, P0 ;  /* 0x0000005422207211 */ /* 0x000fe400000f3c0d */
[----:B------:R-:W-:Y:S02]  /*07e0*/  LEA.HI.X R45, R44, R15, R45, 0x9, P1 ;  /* 0x0000000f2c2d7211 */ /* 0x000fe400008f4c2d */
[----:B------:R-:W-:Y:S02]  /*07f0*/  IADD3 R19, P0, R50, R55, RZ ;  /* 0x0000003732137210 */ /* 0x000fe40007f1e0ff */
[----:B------:R-:W-:Y:S02]  /*0800*/  SHF.L.U64.HI R33, R12, 0x9, R33 ;  /* 0x000000090c217819 */ /* 0x000fe40000010221 */
[----:B------:R-:W0:Y:S01]  /*0810*/  LDC.64 R12, c[0x0][0x230] ;  /* 0x00008c00ff0c7b82 */ /* 0x000e220000000a00 */
[----:B------:R-:W-:Y:S02]  /*0820*/  IADD3 R70, P1, P6, R64, R55, R66 ;  /* 0x0000003740467210 */ /* 0x000fe40007e3e042 */
[----:B------:R-:W-:-:S02]  /*0830*/  IADD3.X R34, R45, R54, RZ, P0, !PT ;  /* 0x000000362d227210 */ /* 0x000fc400007fe4ff */
[----:B------:R-:W-:Y:S02]  /*0840*/  IADD3 R81, P0, R50, R35, RZ ;  /* 0x0000002332517210 */ /* 0x000fe40007f1e0ff */
[----:B------:R-:W-:Y:S02]  /*0850*/  IADD3.X R71, R33, R54, R15, P1, P6 ;  /* 0x0000003621477210 */ /* 0x000fe40000fec40f */
[----:B------:R-:W-:Y:S02]  /*0860*/  IADD3 R64, P1, P6, R64, R35, R66 ;  /* 0x0000002340407210 */ /* 0x000fe40007e3e042 */
[C---:B------:R-:W-:Y:S02]  /*0870*/  SHF.L.U64.HI R89, R19.reuse, 0x2, R34 ;  /* 0x0000000213597819 */ /* 0x040fe40000010222 */
[----:B------:R-:W-:Y:S02]  /*0880*/  IADD3.X R82, R45, R32, RZ, P0, !PT ;  /* 0x000000202d527210 */ /* 0x000fe400007fe4ff */
[----:B------:R-:W-:-:S02]  /*0890*/  SHF.L.U32 R19, R19, 0x2, RZ ;  /* 0x0000000213137819 */ /* 0x000fc400000006ff */
[----:B------:R-:W-:Y:S02]  /*08a0*/  ISETP.GE.AND P0, PT, R5, 0x200, PT ;  /* 0x000002000500780c */ /* 0x000fe40003f06270 */
[----:B------:R-:W-:Y:S02]  /*08b0*/  IADD3.X R65, R33, R32, R15, P1, P6 ;  /* 0x0000002021417210 */ /* 0x000fe40000fec40f */
[----:B------:R-:W-:Y:S02]  /*08c0*/  IADD3 R68, P6, R19, UR4, RZ ;  /* 0x0000000413447c10 */ /* 0x000fe4000ffde0ff */
[----:B------:R-:W-:Y:S02]  /*08d0*/  SHF.L.U64.HI R82, R81, 0x2, R82 ;  /* 0x0000000251527819 */ /* 0x000fe40000010252 */
[----:B------:R-:W-:Y:S02]  /*08e0*/  ISETP.LT.AND P1, PT, R9, 0x100, !P0 ;  /* 0x000001000900780c */ /* 0x000fe40004721270 */
[----:B------:R-:W-:-:S02]  /*08f0*/  SHF.L.U32 R81, R81, 0x2, RZ ;  /* 0x0000000251517819 */ /* 0x000fc400000006ff */
[----:B------:R-:W-:Y:S02]  /*0900*/  IADD3.X R69, R89, UR5, RZ, P6, !PT ;  /* 0x0000000559457c10 */ /* 0x000fe4000b7fe4ff */
[----:B------:R-:W-:Y:S02]  /*0910*/  IADD3 R72, P6, R81, UR4, RZ ;  /* 0x0000000451487c10 */ /* 0x000fe4000ffde0ff */
[----:B------:R-:W-:Y:S02]  /*0920*/  CS2R R32, SRZ ;  /* 0x0000000000207805 */ /* 0x000fe4000001ff00 */
[----:B------:R-:W-:Y:S02]  /*0930*/  CS2R R34, SRZ ;  /* 0x0000000000227805 */ /* 0x000fe4000001ff00 */
[----:B------:R-:W-:Y:S01]  /*0940*/  CS2R R54, SRZ ;  /* 0x0000000000367805 */ /* 0x000fe2000001ff00 */
[----:B------:R-:W-:Y:S01]  /*0950*/  HFMA2.MMA R5, -RZ, RZ, 0, 0 ;  /* 0x00000000ff057435 */ /* 0x000fe200000001ff */
[----:B------:R-:W-:Y:S01]  /*0960*/  IADD3.X R73, R82, UR5, RZ, P6, !PT ;  /* 0x0000000552497c10 */ /* 0x000fe2000b7fe4ff */
[--C-:B0-----:R-:W-:Y:S01]  /*0970*/  IMAD.WIDE R44, R7, 0x4, R12.reuse ;  /* 0x00000004072c7825 */ /* 0x101fe200078e020c */
[----:B------:R0:W2:Y:S04]  /*0980*/  @P1 LDG.E.128 R32, desc[UR6][R68.64] ;  /* 0x0000000644201981 */ /* 0x0000a8000c1e1d00 */
[----:B------:R-:W2:Y:S04]  /*0990*/  @P1 LDG.E.128 R52, desc[UR6][R72.64] ;  /* 0x0000000648341981 */ /* 0x000ea8000c1e1d00 */
[----:B------:R4:W5:Y:S01]  /*09a0*/  @!P2 LDG.E.EL R5, desc[UR6][R44.64] ;  /* 0x000000062c05a981 */ /* 0x000962000c2e1900 */
[----:B-1----:R-:W-:-:S04]  /*09b0*/  IMAD.WIDE R60, R46, 0x4, R12 ;  /* 0x000000042e3c7825 */ /* 0x002fc800078e020c */
[----:B------:R-:W-:-:S04]  /*09c0*/  IMAD.WIDE R62, R48, 0x4, R12 ;  /* 0x00000004303e7825 */ /* 0x000fc800078e020c */
[----:B------:R-:W-:Y:S01]  /*09d0*/  IMAD.WIDE R46, R47, 0x4, R12 ;  /* 0x000000042f2e7825 */ /* 0x000fe200078e020c */
[----:B------:R-:W-:Y:S01]  /*09e0*/  CS2R R12, SRZ ;  /* 0x00000000000c7805 */ /* 0x000fe2000001ff00 */
[----:B------:R-:W-:Y:S02]  /*09f0*/  HFMA2.MMA R56, -RZ, RZ, 0, 0 ;  /* 0x00000000ff387435 */ /* 0x000fe400000001ff */
[--C-:B0-----:R-:W-:Y:S01]  /*0a00*/  IMAD.WIDE R68, R18, 0x4, R74.reuse ;  /* 0x0000000412447825 */ /* 0x101fe200078e024a */
[----:B------:R-:W-:Y:S02]  /*0a10*/  HFMA2.MMA R18, -RZ, RZ, 0, 0 ;  /* 0x00000000ff127435 */ /* 0x000fe400000001ff */
[----:B------:R0:W5:Y:S01]  /*0a20*/  @!P3 LDG.E.EL R12, desc[UR6][R46.64] ;  /* 0x000000062e0cb981 */ /* 0x000162000c2e1900 */
[----:B------:R-:W-:Y:S01]  /*0a30*/  MOV R7, RZ ;  /* 0x000000ff00077202 */ /* 0x000fe20000000f00 */
[----:B----4-:R-:W-:Y:S02]  /*0a40*/  IMAD.WIDE R44, R8, 0x4, R74 ;  /* 0x00000004082c7825 */ /* 0x010fe400078e024a */
[----:B------:R1:W4:Y:S01]  /*0a50*/  @!P5 LDG.E.EL R13, desc[UR6][R60.64] ;  /* 0x000000063c0dd981 */ /* 0x000322000c2e1900 */
[----:B---3--:R-:W-:Y:S01]  /*0a60*/  SHF.R.U32.HI R8, RZ, 0x1d, R27 ;  /* 0x0000001dff087819 */ /* 0x008fe2000001161b */
[----:B------:R-:W-:-:S02]  /*0a70*/  IMAD.WIDE R48, R49, 0x4, R74 ;  /* 0x0000000431307825 */ /* 0x000fc400078e024a */
[----:B------:R3:W4:Y:S01]  /*0a80*/  @!P2 LDG.E.EL R56, desc[UR6][R44.64] ;  /* 0x000000062c38a981 */ /* 0x000722000c2e1900 */
[----:B0-----:R-:W-:Y:S01]  /*0a90*/  SHF.R.U32.HI R47, RZ, 0x1d, R29 ;  /* 0x0000001dff2f7819 */ /* 0x001fe2000001161d */
[----:B------:R-:W-:Y:S01]  /*0aa0*/  IMAD.WIDE R50, R51, 0x4, R74 ;  /* 0x0000000433327825 */ /* 0x000fe200078e024a */
[----:B------:R-:W-:Y:S01]  /*0ab0*/  MOV R74, RZ ;  /* 0x000000ff004a7202 */ /* 0x000fe20000000f00 */
[----:B------:R0:W4:Y:S01]  /*0ac0*/  @!P4 LDG.E.EL R7, desc[UR6][R62.64] ;  /* 0x000000063e07c981 */ /* 0x000122000c2e1900 */
[----:B-1----:R-:W-:Y:S02]  /*0ad0*/  SHF.R.U32.HI R61, RZ, 0x1d, R31 ;  /* 0x0000001dff3d7819 */ /* 0x002fe4000001161f */
[----:B------:R-:W-:Y:S01]  /*0ae0*/  LOP3.LUT R47, R47, 0x4, RZ, 0xc0, !PT ;  /* 0x000000042f2f7812 */ /* 0x000fe200078ec0ff */
[----:B------:R-:W4:Y:S01]  /*0af0*/  @!P4 LDG.E.EL R18, desc[UR6][R48.64] ;  /* 0x000000063012c981 */ /* 0x000f22000c2e1900 */
[----:B------:R-:W-:Y:S02]  /*0b00*/  LOP3.LUT R61, R61, 0x4, RZ, 0xc0, !PT ;  /* 0x000000043d3d7812 */ /* 0x000fe400078ec0ff */
[----:B---3--:R-:W-:Y:S01]  /*0b10*/  LOP3.LUT R45, R8, 0x4, RZ, 0xc0, !PT ;  /* 0x00000004082d7812 */ /* 0x008fe200078ec0ff */
[----:B------:R-:W3:Y:S01]  /*0b20*/  @!P3 LDG.E.EL R74, desc[UR6][R50.64] ;  /* 0x00000006324ab981 */ /* 0x000ee2000c2e1900 */
[----:B------:R-:W-:-:S02]  /*0b30*/  IADD3 R28, P4, R28, R47, RZ ;  /* 0x0000002f1c1c7210 */ /* 0x000fc40007f9e0ff */
[----:B------:R-:W-:Y:S01]  /*0b40*/  SHF.R.U32.HI R8, RZ, 0x1d, R41 ;  /* 0x0000001dff087819 */ /* 0x000fe20000011629 */
[----:B------:R1:W3:Y:S01]  /*0b50*/  @!P5 LDG.E.EL R90, desc[UR6][R68.64] ;  /* 0x00000006445ad981 */ /* 0x0002e2000c2e1900 */
[----:B------:R-:W-:Y:S02]  /*0b60*/  IADD3 R44, P2, R30, R61, RZ ;  /* 0x0000003d1e2c7210 */ /* 0x000fe40007f5e0ff */
[----:B------:R-:W-:Y:S02]  /*0b70*/  IADD3 R30, P3, R26, R45, RZ ;  /* 0x0000002d1a1e7210 */ /* 0x000fe40007f7e0ff */
[----:B------:R-:W-:Y:S02]  /*0b80*/  IADD3.X R26, RZ, R29, RZ, P4, !PT ;  /* 0x0000001dff1a7210 */ /* 0x000fe400027fe4ff */
[----:B------:R-:W-:-:S04]  /*0b90*/  LOP3.LUT R29, R8, 0x4, RZ, 0xc0, !PT ;  /* 0x00000004081d7812 */ /* 0x000fc800078ec0ff */
[----:B------:R-:W-:-:S04]  /*0ba0*/  IADD3 R8, P5, R40, R29, RZ ;  /* 0x0000001d28087210 */ /* 0x000fc80007fbe0ff */
[----:B------:R-:W-:Y:S02]  /*0bb0*/  IADD3.X R41, RZ, R41, RZ, P5, !PT ;  /* 0x00000029ff297210 */ /* 0x000fe40002ffe4ff */
[----:B------:R-:W-:Y:S02]  /*0bc0*/  IADD3.X R27, RZ, R27, RZ, P3, !PT ;  /* 0x0000001bff1b7210 */ /* 0x000fe40001ffe4ff */
[----:B------:R-:W-:Y:S02]  /*0bd0*/  IADD3.X R31, RZ, R31, RZ, P2, !PT ;  /* 0x0000001fff1f7210 */ /* 0x000fe400017fe4ff */
[----:B------:R-:W-:Y:S02]  /*0be0*/  LEA R46, P4, R28, R66, 0x9 ;  /* 0x000000421c2e7211 */ /* 0x000fe400078848ff */
[----:B0-----:R-:W-:Y:S02]  /*0bf0*/  LEA R63, P3, R30, R11, 0x7 ;  /* 0x0000000b1e3f7211 */ /* 0x001fe400078638ff */
[----:B------:R-:W-:-:S02]  /*0c00*/  SHF.L.U64.HI R41, R8, 0x9, R41 ;  /* 0x0000000908297819 */ /* 0x000fc40000010229 */
[----:B------:R-:W-:Y:S02]  /*0c10*/  LEA R45, P2, R44, R11, 0x7 ;  /* 0x0000000b2c2d7211 */ /* 0x000fe400078438ff */
[----:B------:R-:W-:Y:S02]  /*0c20*/  SHF.L.U32 R8, R8, 0x9, RZ ;  /* 0x0000000908087819 */ /* 0x000fe400000006ff */
[----:B------:R-:W-:Y:S02]  /*0c30*/  SHF.R.U32.HI R29, RZ, 0x1d, R43 ;  /* 0x0000001dff1d7819 */ /* 0x000fe4000001162b */
[----:B------:R-:W-:Y:S02]  /*0c40*/  LEA.HI.X R47, R28, R15, R26, 0x9, P4 ;  /* 0x0000000f1c2f7211 */ /* 0x000fe400020f4c1a */
[-C--:B------:R-:W-:Y:S02]  /*0c50*/  LEA.HI.X R30, R30, R84.reuse, R27, 0x7, P3 ;  /* 0x000000541e1e7211 */ /* 0x080fe400018f3c1b */
[----:B------:R-:W-:-:S02]  /*0c60*/  LEA.HI.X R44, R44, R84, R31, 0x7, P2 ;  /* 0x000000542c2c7211 */ /* 0x000fc400010f3c1f */
[----:B------:R-:W-:Y:S02]  /*0c70*/  SHF.R.U32.HI R27, RZ, 0x1d, R37 ;  /* 0x0000001dff1b7819 */ /* 0x000fe40000011625 */
[----:B-1----:R-:W-:Y:S02]  /*0c80*/  IADD3 R68, P3, P4, R8, R45, R66 ;  /* 0x0000002d08447210 */ /* 0x002fe40007c7e042 */
[----:B------:R-:W-:Y:S02]  /*0c90*/  LOP3.LUT R29, R29, 0x4, RZ, 0xc0, !PT ;  /* 0x000000041d1d7812 */ /* 0x000fe400078ec0ff */
[----:B------:R-:W-:Y:S02]  /*0ca0*/  SHF.R.U32.HI R31, RZ, 0x1d, R39 ;  /* 0x0000001dff1f7819 */ /* 0x000fe40000011627 */
[----:B------:R-:W-:Y:S02]  /*0cb0*/  LOP3.LUT R27, R27, 0x4, RZ, 0xc0, !PT ;  /* 0x000000041b1b7812 */ /* 0x000fe400078ec0ff */
[----:B------:R-:W-:-:S02]  /*0cc0*/  IADD3.X R69, R41, R44, R15, P3, P4 ;  /* 0x0000002c29457210 */ /* 0x000fc40001fe840f */
[----:B------:R-:W-:Y:S02]  /*0cd0*/  IADD3 R88, P3, R42, R29, RZ ;  /* 0x0000001d2a587210 */ /* 0x000fe40007f7e0ff */
[----:B------:R-:W-:Y:S02]  /*0ce0*/  IADD3 R79, P2, R46, R63, RZ ;  /* 0x0000003f2e4f7210 */ /* 0x000fe40007f5e0ff */
[----:B------:R-:W-:Y:S02]  /*0cf0*/  IADD3 R73, P5, R46, R45, RZ ;  /* 0x0000002d2e497210 */ /* 0x000fe40007fbe0ff */
[----:B------:R-:W-:Y:S02]  /*0d00*/  LOP3.LUT R31, R31, 0x4, RZ, 0xc0, !PT ;  /* 0x000000041f1f7812 */ /* 0x000fe400078ec0ff */
[----:B------:R-:W-:Y:S02]  /*0d10*/  IADD3 R94, P4, R36, R27, RZ ;  /* 0x0000001b245e7210 */ /* 0x000fe40007f9e0ff */
[----:B------:R-:W-:-:S02]  /*0d20*/  SHF.R.U32.HI R27, RZ, 0x1d, R25 ;  /* 0x0000001dff1b7819 */ /* 0x000fc40000011619 */
[----:B------:R-:W-:Y:S02]  /*0d30*/  IADD3.X R43, RZ, R43, RZ, P3, !PT ;  /* 0x0000002bff2b7210 */ /* 0x000fe40001ffe4ff */
[----:B------:R-:W-:Y:S02]  /*0d40*/  IADD3.X R80, R47, R30, RZ, P2, !PT ;  /* 0x0000001e2f507210 */ /* 0x000fe400017fe4ff */
[----:B------:R-:W-:Y:S02]  /*0d50*/  LEA R87, P3, R88, R11, 0x7 ;  /* 0x0000000b58577211 */ /* 0x000fe400078638ff */
[----:B------:R-:W-:Y:S02]  /*0d60*/  SHF.L.U64.HI R71, R70, 0x2, R71 ;  /* 0x0000000246477819 */ /* 0x000fe40000010247 */
[----:B------:R-:W-:Y:S02]  /*0d70*/  IADD3.X R72, R47, R44, RZ, P5, !PT ;  /* 0x0000002c2f487210 */ /* 0x000fe40002ffe4ff */
[----:B------:R-:W-:-:S02]  /*0d80*/  IADD3 R78, P2, R38, R31, RZ ;  /* 0x0000001f264e7210 */ /* 0x000fc40007f5e0ff */
[----:B------:R-:W-:Y:S02]  /*0d90*/  SHF.L.U32 R70, R70, 0x2, RZ ;  /* 0x0000000246467819 */ /* 0x000fe400000006ff */
[----:B------:R-:W-:Y:S02]  /*0da0*/  IADD3 R63, P5, P6, R8, R63, R66 ;  /* 0x0000003f083f7210 */ /* 0x000fe40007ebe042 */
[----:B------:R-:W-:Y:S02]  /*0db0*/  IADD3.X R37, RZ, R37, RZ, P4, !PT ;  /* 0x00000025ff257210 */ /* 0x000fe400027fe4ff */
[----:B------:R-:W-:Y:S02]  /*0dc0*/  LOP3.LUT R27, R27, 0x4, RZ, 0xc0, !PT ;  /* 0x000000041b1b7812 */ /* 0x000fe400078ec0ff */
[----:B------:R-:W-:Y:S02]  /*0dd0*/  LEA R91, P4, R94, R11, 0x7 ;  /* 0x0000000b5e5b7211 */ /* 0x000fe400078838ff */
[----:B------:R-:W-:-:S02]  /*0de0*/  LEA.HI.X R88, R88, R84, R43, 0x7, P3 ;  /* 0x0000005458587211 */ /* 0x000fc400018f3c2b */
[----:B------:R-:W-:Y:S02]  /*0df0*/  IADD3.X R39, RZ, R39, RZ, P2, !PT ;  /* 0x00000027ff277210 */ /* 0x000fe400017fe4ff */
[----:B------:R-:W-:Y:S02]  /*0e00*/  IADD3 R36, P3, R70, UR4, RZ ;  /* 0x0000000446247c10 */ /* 0x000fe4000ff7e0ff */
[----:B------:R-:W-:Y:S02]  /*0e10*/  SHF.L.U64.HI R72, R73, 0x2, R72 ;  /* 0x0000000249487819 */ /* 0x000fe40000010248 */
[----:B------:R-:W-:Y:S02]  /*0e20*/  IADD3.X R8, R41, R30, R15, P5, P6 ;  /* 0x0000001e29087210 */ /* 0x000fe40002fec40f */
[----:B------:R-:W-:Y:S02]  /*0e30*/  LEA R67, P2, R78, R11, 0x7 ;  /* 0x0000000b4e437211 */ /* 0x000fe400078438ff */
[----:B------:R-:W-:-:S02]  /*0e40*/  SHF.L.U32 R73, R73, 0x2, RZ ;  /* 0x0000000249497819 */ /* 0x000fc400000006ff */
[----:B------:R-:W-:Y:S02]  /*0e50*/  IADD3 R28, P5, R24, R27, RZ ;  /* 0x0000001b181c7210 */ /* 0x000fe40007fbe0ff */
[-C--:B------:R-:W-:Y:S02]  /*0e60*/  LEA.HI.X R94, R94, R84.reuse, R37, 0x7, P4 ;  /* 0x000000545e5e7211 */ /* 0x080fe400020f3c25 */
[C---:B------:R-:W-:Y:S02]  /*0e70*/  SHF.L.U64.HI R65, R64.reuse, 0x2, R65 ;  /* 0x0000000240417819 */ /* 0x040fe40000010241 */
[----:B------:R-:W-:Y:S02]  /*0e80*/  SHF.L.U32 R64, R64, 0x2, RZ ;  /* 0x0000000240407819 */ /* 0x000fe400000006ff */
[----:B------:R-:W-:Y:S02]  /*0e90*/  IADD3.X R37, R71, UR5, RZ, P3, !PT ;  /* 0x0000000547257c10 */ /* 0x000fe40009ffe4ff */
[----:B------:R-:W-:-:S02]  /*0ea0*/  LEA.HI.X R78, R78, R84, R39, 0x7, P2 ;  /* 0x000000544e4e7211 */ /* 0x000fc400010f3c27 */
[----:B------:R-:W-:Y:S02]  /*0eb0*/  IADD3 R40, P3, R73, UR4, RZ ;  /* 0x0000000449287c10 */ /* 0x000fe4000ff7e0ff */
[----:B------:R-:W-:Y:S02]  /*0ec0*/  SHF.L.U64.HI R69, R68, 0x2, R69 ;  /* 0x0000000244457819 */ /* 0x000fe40000010245 */
[----:B------:R-:W-:Y:S02]  /*0ed0*/  IADD3.X R29, RZ, R25, RZ, P5, !PT ;  /* 0x00000019ff1d7210 */ /* 0x000fe40002ffe4ff */
[----:B------:R-:W-:Y:S02]  /*0ee0*/  LEA R83, P2, R28, R11, 0x7 ;  /* 0x0000000b1c537211 */ /* 0x000fe400078438ff */
[----:B------:R-:W-:Y:S02]  /*0ef0*/  SHF.L.U32 R68, R68, 0x2, RZ ;  /* 0x0000000244447819 */ /* 0x000fe400000006ff */
[----:B------:R-:W-:-:S02]  /*0f00*/  IADD3 R38, P4, R64, UR4, RZ ;  /* 0x0000000440267c10 */ /* 0x000fc4000ff9e0ff */
[----:B------:R-:W-:Y:S02]  /*0f10*/  IADD3.X R41, R72, UR5, RZ, P3, !PT ;  /* 0x0000000548297c10 */ /* 0x000fe40009ffe4ff */
[----:B------:R-:W-:Y:S02]  /*0f20*/  CS2R R24, SRZ ;  /* 0x0000000000187805 */ /* 0x000fe4000001ff00 */
[----:B------:R-:W-:Y:S02]  /*0f30*/  LEA.HI.X R84, R28, R84, R29, 0x7, P2 ;  /* 0x000000541c547211 */ /* 0x000fe400010f3c1d */
[----:B------:R-:W-:Y:S02]  /*0f40*/  CS2R R26, SRZ ;  /* 0x00000000001a7805 */ /* 0x000fe4000001ff00 */
[----:B------:R-:W-:Y:S02]  /*0f50*/  IADD3 R76, P3, R68, UR4, RZ ;  /* 0x00000004444c7c10 */ /* 0x000fe4000ff7e0ff */
[----:B------:R-:W-:-:S02]  /*0f60*/  CS2R R48, SRZ ;  /* 0x0000000000307805 */ /* 0x000fc4000001ff00 */
[----:B------:R-:W-:Y:S02]  /*0f70*/  CS2R R50, SRZ ;  /* 0x0000000000327805 */ /* 0x000fe4000001ff00 */
[----:B------:R-:W-:Y:S02]  /*0f80*/  ISETP.LT.AND P2, PT, R0, 0x100, !P0 ;  /* 0x000001000000780c */ /* 0x000fe40004741270 */
[----:B------:R-:W-:Y:S01]  /*0f90*/  SHF.L.U32 R62, R63, 0x2, RZ ;  /* 0x000000023f3e7819 */ /* 0x000fe200000006ff */
[----:B------:R0:W3:Y:S01]  /*0fa0*/  @P1 LDG.E.128 R24, desc[UR6][R36.64] ;  /* 0x0000000624181981 */ /* 0x0000e2000c1e1d00 */
[----:B------:R-:W-:Y:S02]  /*0fb0*/  IADD3.X R39, R65, UR5, RZ, P4, !PT ;  /* 0x0000000541277c10 */ /* 0x000fe4000a7fe4ff */
[----:B------:R-:W-:Y:S02]  /*0fc0*/  SHF.R.U32.HI R75, RZ, 0x1d, R17 ;  /* 0x0000001dff4b7819 */ /* 0x000fe40000011611 */
[----:B------:R-:W-:Y:S01]  /*0fd0*/  IADD3.X R77, R69, UR5, RZ, P3, !PT ;  /* 0x00000005454d7c10 */ /* 0x000fe20009ffe4ff */
[----:B------:R1:W3:Y:S01]  /*0fe0*/  @P1 LDG.E.128 R48, desc[UR6][R38.64] ;  /* 0x0000000626301981 */ /* 0x0002e2000c1e1d00 */
[----:B------:R-:W-:-:S02]  /*0ff0*/  SHF.L.U64.HI R80, R79, 0x2, R80 ;  /* 0x000000024f507819 */ /* 0x000fc40000010250 */
[----:B------:R-:W-:Y:S02]  /*1000*/  SHF.L.U64.HI R63, R63, 0x2, R8 ;  /* 0x000000023f3f7819 */ /* 0x000fe40000010208 */
[----:B------:R-:W-:Y:S02]  /*1010*/  IADD3 R60, P3, R62, UR4, RZ ;  /* 0x000000043e3c7c10 */ /* 0x000fe4000ff7e0ff */
[----:B------:R-:W-:Y:S02]  /*1020*/  SHF.L.U32 R79, R79, 0x2, RZ ;  /* 0x000000024f4f7819 */ /* 0x000fe400000006ff */
[----:B------:R-:W-:Y:S02]  /*1030*/  LOP3.LUT R75, R75, 0x4, RZ, 0xc0, !PT ;  /* 0x000000044b4b7812 */ /* 0x000fe400078ec0ff */
[----:B0-----:R-:W-:Y:S02]  /*1040*/  CS2R R36, SRZ ;  /* 0x0000000000247805 */ /* 0x001fe4000001ff00 */
[----:B-1----:R-:W-:-:S02]  /*1050*/  CS2R R38, SRZ ;  /* 0x0000000000267805 */ /* 0x002fc4000001ff00 */
[----:B------:R-:W-:Y:S02]  /*1060*/  IADD3.X R61, R63, UR5, RZ, P3, !PT ;  /* 0x000000053f3d7c10 */ /* 0x000fe40009ffe4ff */
[----:B------:R-:W-:Y:S02]  /*1070*/  IADD3 R42, P4, R79, UR4, RZ ;  /* 0x000000044f2a7c10 */ /* 0x000fe4000ff9e0ff */
[----:B------:R-:W-:Y:S02]  /*1080*/  LOP3.LUT R3, R3, 0x3c, R6, 0xf8, !PT ;  /* 0x0000003c03037812 */ /* 0x000fe400078ef806 */
[----:B------:R-:W-:Y:S02]  /*1090*/  CS2R R28, SRZ ;  /* 0x00000000001c7805 */ /* 0x000fe4000001ff00 */
[----:B------:R-:W-:Y:S02]  /*10a0*/  IADD3 R75, P3, R16, R75, RZ ;  /* 0x0000004b104b7210 */ /* 0x000fe40007f7e0ff */
[----:B------:R-:W-:-:S02]  /*10b0*/  CS2R R30, SRZ ;  /* 0x00000000001e7805 */ /* 0x000fc4000001ff00 */
[----:B------:R-:W-:Y:S02]  /*10c0*/  LOP3.LUT R16, R57, R2, RZ, 0xfc, !PT ;  /* 0x0000000239107212 */ /* 0x000fe400078efcff */
[----:B------:R-:W-:Y:S02]  /*10d0*/  CS2R R44, SRZ ;  /* 0x00000000002c7805 */ /* 0x000fe4000001ff00 */
[----:B------:R-:W-:Y:S02]  /*10e0*/  LOP3.LUT R8, R57, 0x10, R2, 0xfe, !PT ;  /* 0x0000001039087812 */ /* 0x000fe400078efe02 */
[----:B------:R-:W-:Y:S02]  /*10f0*/  CS2R R46, SRZ ;  /* 0x00000000002e7805 */ /* 0x000fe4000001ff00 */
[----:B------:R-:W-:Y:S01]  /*1100*/  LOP3.LUT R6, R57, 0x20, R2, 0xfe, !PT ;  /* 0x0000002039067812 */ /* 0x000fe200078efe02 */
[----:B------:R0:W4:Y:S01]  /*1110*/  @P2 LDG.E.128 R36, desc[UR6][R76.64] ;  /* 0x000000064c242981 */ /* 0x000122000c1e1d00 */
[----:B------:R-:W-:-:S02]  /*1120*/  LOP3.LUT R2, R57, 0x30, R2, 0xfe, !PT ;  /* 0x0000003039027812 */ /* 0x000fc400078efe02 */
[----:B------:R-:W-:Y:S01]  /*1130*/  SHF.R.U32.HI R57, RZ, 0x1d, R21 ;  /* 0x0000001dff397819 */ /* 0x000fe20000011615 */
[----:B------:R1:W4:Y:S01]  /*1140*/  @P2 LDG.E.128 R28, desc[UR6][R40.64] ;  /* 0x00000006281c2981 */ /* 0x000322000c1e1d00 */
[----:B------:R-:W-:Y:S02]  /*1150*/  IADD3.X R43, R80, UR5, RZ, P4, !PT ;  /* 0x00000005502b7c10 */ /* 0x000fe4000a7fe4ff */
[----:B------:R-:W-:Y:S02]  /*1160*/  LOP3.LUT R57, R57, 0x4, RZ, 0xc0, !PT ;  /* 0x0000000439397812 */ /* 0x000fe400078ec0ff */
[----:B0-----:R-:W-:Y:S01]  /*1170*/  IADD3.X R76, RZ, R17, RZ, P3, !PT ;  /* 0x00000011ff4c7210 */ /* 0x001fe20001ffe4ff */
[----:B------:R0:W4:Y:S01]  /*1180*/  @P2 LDG.E.128 R44, desc[UR6][R42.64] ;  /* 0x000000062a2c2981 */ /* 0x000122000c1e1d00 */
[----:B------:R-:W-:Y:S02]  /*1190*/  SHF.R.U32.HI R17, RZ, 0x1d, R23 ;  /* 0x0000001dff117819 */ /* 0x000fe40000011617 */
[----:B-1----:R-:W-:-:S02]  /*11a0*/  CS2R R40, SRZ ;  /* 0x0000000000287805 */ /* 0x002fc4000001ff00 */
[----:B------:R-:W-:Y:S02]  /*11b0*/  IADD3 R20, P3, R20, R57, RZ ;  /* 0x0000003914147210 */ /* 0x000fe40007f7e0ff */
[----:B------:R-:W-:Y:S02]  /*11c0*/  LOP3.LUT R17, R17, 0x4, RZ, 0xc0, !PT ;  /* 0x0000000411117812 */ /* 0x000fe400078ec0ff */
[----:B0-----:R-:W-:Y:S02]  /*11d0*/  CS2R R42, SRZ ;  /* 0x00000000002a7805 */ /* 0x001fe4000001ff00 */
[----:B------:R-:W-:Y:S02]  /*11e0*/  IADD3 R17, P4, R22, R17, RZ ;  /* 0x0000001116117210 */ /* 0x000fe40007f9e0ff */
[----:B------:R-:W-:Y:S02]  /*11f0*/  IADD3.X R21, RZ, R21, RZ, P3, !PT ;  /* 0x00000015ff157210 */ /* 0x000fe40001ffe4ff */
[----:B------:R0:W4:Y:S01]  /*1200*/  @P2 LDG.E.128 R40, desc[UR6][R60.64] ;  /* 0x000000063c282981 */ /* 0x000122000c1e1d00 */
[----:B------:R-:W-:-:S02]  /*1210*/  IADD3.X R22, RZ, R23, RZ, P4, !PT ;  /* 0x00000017ff167210 */ /* 0x000fc400027fe4ff */
[C---:B------:R-:W-:Y:S02]  /*1220*/  SHF.L.U64.HI R23, R20.reuse, 0x9, R21 ;  /* 0x0000000914177819 */ /* 0x040fe40000010215 */
[----:B------:R-:W-:Y:S02]  /*1230*/  SHF.L.U32 R20, R20, 0x9, RZ ;  /* 0x0000000914147819 */ /* 0x000fe400000006ff */
[C---:B0-----:R-:W-:Y:S02]  /*1240*/  LEA R60, P3, R75.reuse, R66, 0x9 ;  /* 0x000000424b3c7211 */ /* 0x041fe400078648ff */
[----:B------:R-:W-:Y:S02]  /*1250*/  SHF.R.U32.HI R21, RZ, 0x1d, R59 ;  /* 0x0000001dff157819 */ /* 0x000fe4000001163b */
[----:B------:R-:W-:Y:S02]  /*1260*/  LEA.HI.X R75, R75, R15, R76, 0x9, P3 ;  /* 0x0000000f4b4b7211 */ /* 0x000fe400018f4c4c */
[----:B------:R-:W-:-:S02]  /*1270*/  IADD3 R85, P3, R60, R67, RZ ;  /* 0x000000433c557210 */ /* 0x000fc40007f7e0ff */
[----:B------:R-:W-:Y:S02]  /*1280*/  IADD3 R77, P4, R60, R91, RZ ;  /* 0x0000005b3c4d7210 */ /* 0x000fe40007f9e0ff */
[C-C-:B------:R-:W-:Y:S02]  /*1290*/  IADD3 R92, P5, P6, R20.reuse, R67, R66.reuse ;  /* 0x00000043145c7210 */ /* 0x140fe40007ebe042 */
[----:B------:R-:W-:Y:S02]  /*12a0*/  LOP3.LUT R21, R21, 0x4, RZ, 0xc0, !PT ;  /* 0x0000000415157812 */ /* 0x000fe400078ec0ff */
[----:B------:R-:W-:Y:S02]  /*12b0*/  IADD3.X R86, R75, R78, RZ, P3, !PT ;  /* 0x0000004e4b567210 */ /* 0x000fe40001ffe4ff */
[----:B------:R-:W-:Y:S02]  /*12c0*/  IADD3.X R96, R75, R94, RZ, P4, !PT ;  /* 0x0000005e4b607210 */ /* 0x000fe400027fe4ff */
[----:B------:R-:W-:-:S02]  /*12d0*/  IADD3 R91, P3, P4, R20, R91, R66 ;  /* 0x0000005b145b7210 */ /* 0x000fc40007c7e042 */
[C-C-:B------:R-:W-:Y:S02]  /*12e0*/  IADD3.X R67, R23.reuse, R78, R15.reuse, P5, P6 ;  /* 0x0000004e17437210 */ /* 0x140fe40002fec40f */
[----:B------:R-:W-:Y:S02]  /*12f0*/  IADD3 R20, P5, R58, R21, RZ ;  /* 0x000000153a147210 */ /* 0x000fe40007fbe0ff */
[----:B------:R-:W-:Y:S02]  /*1300*/  IADD3.X R94, R23, R94, R15, P3, P4 ;  /* 0x0000005e175e7210 */ /* 0x000fe40001fe840f */
[C---:B------:R-:W-:Y:S02]  /*1310*/  SHF.L.U64.HI R23, R17.reuse, 0x9, R22 ;  /* 0x0000000911177819 */ /* 0x040fe40000010216 */
[----:B------:R-:W-:Y:S02]  /*1320*/  IADD3.X R58, RZ, R59, RZ, P5, !PT ;  /* 0x0000003bff3a7210 */ /* 0x000fe40002ffe4ff */
[----:B------:R-:W-:-:S02]  /*1330*/  SHF.L.U32 R17, R17, 0x9, RZ ;  /* 0x0000000911117819 */ /* 0x000fc400000006ff */
[C---:B------:R-:W-:Y:S02]  /*1340*/  LEA R22, P3, R20.reuse, R66, 0x9 ;  /* 0x0000004214167211 */ /* 0x040fe400078648ff */
[C---:B------:R-:W-:Y:S02]  /*1350*/  IADD3 R75, P4, P5, R17.reuse, R87, R66 ;  /* 0x00000057114b7210 */ /* 0x040fe40007d9e042 */
[----:B------:R-:W-:Y:S02]  /*1360*/  LEA.HI.X R21, R20, R15, R58, 0x9, P3 ;  /* 0x0000000f14157211 */ /* 0x000fe400018f4c3a */
[----:B------:R-:W-:Y:S02]  /*1370*/  IADD3 R17, P3, P6, R17, R83, R66 ;  /* 0x0000005311117210 */ /* 0x000fe40007e7e042 */
[----:B------:R-:W-:Y:S02]  /*1380*/  IADD3.X R76, R23, R88, R15, P4, P5 ;  /* 0x00000058174c7210 */ /* 0x000fe400027ea40f */
[----:B------:R-:W-:-:S02]  /*1390*/  IADD3 R87, P4, R22, R87, RZ ;  /* 0x0000005716577210 */ /* 0x000fc40007f9e0ff */
[----:B------:R-:W-:Y:S02]  /*13a0*/  IADD3.X R58, R23, R84, R15, P3, P6 ;  /* 0x00000054173a7210 */ /* 0x000fe40001fec40f */
[C---:B------:R-:W-:Y:S02]  /*13b0*/  SHF.L.U64.HI R86, R85.reuse, 0x2, R86 ;  /* 0x0000000255567819 */ /* 0x040fe40000010256 */
[----:B------:R-:W-:Y:S02]  /*13c0*/  ISETP.LT.AND P3, PT, R10, 0x100, !P0 ;  /* 0x000001000a00780c */ /* 0x000fe40004761270 */
[----:B------:R-:W-:Y:S02]  /*13d0*/  SHF.L.U32 R85, R85, 0x2, RZ ;  /* 0x0000000255557819 */ /* 0x000fe400000006ff */
[----:B------:R-:W-:Y:S01]  /*13e0*/  IADD3 R83, P5, R22, R83, RZ ;  /* 0x0000005316537210 */ /* 0x000fe20007fbe0ff */
[----:B--2---:R-:W-:Y:S01]  /*13f0*/  FADD R59, R52, -R32 ;  /* 0x80000020343b7221 */ /* 0x004fe20000000000 */
[----:B------:R-:W-:-:S02]  /*1400*/  IADD3.X R88, R21, R88, RZ, P4, !PT ;  /* 0x0000005815587210 */ /* 0x000fc400027fe4ff */
[----:B------:R-:W-:Y:S01]  /*1410*/  IADD3 R60, P4, R85, UR4, RZ ;  /* 0x00000004553c7c10 */ /* 0x000fe2000ff9e0ff */
[-C--:B-----5:R-:W-:Y:S01]  /*1420*/  FFMA R59, R59, R5.reuse, R32 ;  /* 0x000000053b3b7223 */ /* 0x0a0fe20000000020 */
[----:B------:R-:W-:Y:S02]  /*1430*/  IADD3.X R84, R21, R84, RZ, P5, !PT ;  /* 0x0000005415547210 */ /* 0x000fe40002ffe4ff */
[----:B------:R-:W-:Y:S02]  /*1440*/  CS2R R20, SRZ ;  /* 0x0000000000147805 */ /* 0x000fe4000001ff00 */
[----:B------:R-:W-:Y:S01]  /*1450*/  CS2R R22, SRZ ;  /* 0x0000000000167805 */ /* 0x000fe2000001ff00 */
[--C-:B------:R-:W-:Y:S01]  /*1460*/  FADD R32, R53, -R33.reuse ;  /* 0x8000002135207221 */ /* 0x100fe20000000000 */
[----:B------:R-:W-:Y:S02]  /*1470*/  IADD3.X R61, R86, UR5, RZ, P4, !PT ;  /* 0x00000005563d7c10 */ /* 0x000fe4000a7fe4ff */
[C---:B------:R-:W-:Y:S01]  /*1480*/  SHF.L.U64.HI R78, R77.reuse, 0x2, R96 ;  /* 0x000000024d4e7819 */ /* 0x040fe20000010260 */
[-C--:B------:R-:W-:Y:S01]  /*1490*/  FFMA R53, R32, R5.reuse, R33 ;  /* 0x0000000520357223 */ /* 0x080fe20000000021 */
[----:B------:R-:W-:Y:S01]  /*14a0*/  SHF.L.U32 R77, R77, 0x2, RZ ;  /* 0x000000024d4d7819 */ /* 0x000fe200000006ff */
[--C-:B------:R-:W-:Y:S01]  /*14b0*/  FADD R57, R54, -R34.reuse ;  /* 0x8000002236397221 */ /* 0x100fe20000000000 */
[--C-:B------:R-:W-:Y:S01]  /*14c0*/  FADD R32, R55, -R35.reuse ;  /* 0x8000002337207221 */ /* 0x100fe20000000000 */
[----:B------:R0:W2:Y:S02]  /*14d0*/  @P3 LDG.E.128 R20, desc[UR6][R60.64] ;  /* 0x000000063c143981 */ /* 0x0000a4000c1e1d00 */
[-C--:B------:R-:W-:Y:S01]  /*14e0*/  FFMA R57, R57, R5.reuse, R34 ;  /* 0x0000000539397223 */ /* 0x080fe20000000022 */
[----:B------:R-:W-:Y:S01]  /*14f0*/  FFMA R55, R32, R5, R35 ;  /* 0x0000000520377223 */ /* 0x000fe20000000023 */
[----:B------:R-:W-:-:S02]  /*1500*/  CS2R R32, SRZ ;  /* 0x0000000000207805 */ /* 0x000fc4000001ff00 */
[----:B------:R-:W-:Y:S02]  /*1510*/  CS2R R34, SRZ ;  /* 0x0000000000227805 */ /* 0x000fe4000001ff00 */
[----:B0-----:R-:W-:-:S04]  /*1520*/  IADD3 R60, P4, R77, UR4, RZ ;  /* 0x000000044d3c7c10 */ /* 0x001fc8000ff9e0ff */
[----:B------:R-:W-:-:S05]  /*1530*/  IADD3.X R61, R78, UR5, RZ, P4, !PT ;  /* 0x000000054e3d7c10 */ /* 0x000fca000a7fe4ff */
[----:B------:R0:W2:Y:S01]  /*1540*/  @P3 LDG.E.128 R32, desc[UR6][R60.64] ;  /* 0x000000063c203981 */ /* 0x0000a2000c1e1d00 */
[C---:B------:R-:W-:Y:S02]  /*1550*/  SHF.L.U32 R66, R92.reuse, 0x2, RZ ;  /* 0x000000025c427819 */ /* 0x040fe400000006ff */
[----:B------:R-:W-:Y:S02]  /*1560*/  SHF.L.U64.HI R67, R92, 0x2, R67 ;  /* 0x000000025c437819 */ /* 0x000fe40000010243 */
[----:B------:R-:W-:-:S04]  /*1570*/  IADD3 R92, P4, R66, UR4, RZ ;  /* 0x00000004425c7c10 */ /* 0x000fc8000ff9e0ff */
[----:B------:R-:W-:Y:S02]  /*1580*/  IADD3.X R93, R67, UR5, RZ, P4, !PT ;  /* 0x00000005435d7c10 */ /* 0x000fe4000a7fe4ff */
[C---:B0-----:R-:W-:Y:S02]  /*1590*/  SHF.L.U32 R60, R91.reuse, 0x2, RZ ;  /* 0x000000025b3c7819 */ /* 0x041fe400000006ff */
[----:B------:R-:W-:Y:S02]  /*15a0*/  SHF.L.U64.HI R61, R91, 0x2, R94 ;  /* 0x000000025b3d7819 */ /* 0x000fe4000001025e */
[C---:B------:R-:W-:Y:S02]  /*15b0*/  SHF.L.U64.HI R88, R87.reuse, 0x2, R88 ;  /* 0x0000000257587819 */ /* 0x040fe40000010258 */
[----:B------:R-:W-:Y:S02]  /*15c0*/  SHF.L.U32 R87, R87, 0x2, RZ ;  /* 0x0000000257577819 */ /* 0x000fe400000006ff */
[----:B------:R-:W-:-:S02]  /*15d0*/  SHF.L.U64.HI R84, R83, 0x2, R84 ;  /* 0x0000000253547819 */ /* 0x000fc40000010254 */
[----:B------:R-:W-:Y:S02]  /*15e0*/  ISETP.LT.AND P0, PT, R4, 0x100, !P0 ;  /* 0x000001000400780c */ /* 0x000fe40004701270 */
[----:B------:R-:W-:Y:S01]  /*15f0*/  SHF.L.U32 R83, R83, 0x2, RZ ;  /* 0x0000000253537819 */ /* 0x000fe200000006ff */
[--C-:B---3--:R-:W-:Y:S01]  /*1600*/  FADD R15, R48, -R24.reuse ;  /* 0x80000018300f7221 */ /* 0x108fe20000000000 */
[----:B------:R-:W-:Y:S01]  /*1610*/  FADD R52, R49, -R25 ;  /* 0x8000001931347221 */ /* 0x000fe20000000000 */
[----:B------:R-:W-:Y:S02]  /*1620*/  FADD R54, R51, -R27 ;  /* 0x8000001b33367221 */ /* 0x000fe40000000000 */
[-C--:B------:R-:W-:Y:S01]  /*1630*/  FFMA R48, R15, R5.reuse, R24 ;  /* 0x000000050f307223 */ /* 0x080fe20000000018 */
[--C-:B------:R-:W-:Y:S01]  /*1640*/  FADD R15, R50, -R26.reuse ;  /* 0x8000001a320f7221 */ /* 0x100fe20000000000 */
[-C--:B------:R-:W-:Y:S01]  /*1650*/  FFMA R52, R52, R5.reuse, R25 ;  /* 0x0000000534347223 */ /* 0x080fe20000000019 */
[-C--:B------:R-:W-:Y:S01]  /*1660*/  FFMA R54, R54, R5.reuse, R27 ;  /* 0x0000000536367223 */ /* 0x080fe2000000001b */
[----:B------:R-:W-:Y:S01]  /*1670*/  CS2R R24, SRZ ;  /* 0x0000000000187805 */ /* 0x000fe2000001ff00 */
[----:B------:R-:W-:Y:S01]  /*1680*/  FFMA R50, R15, R5, R26 ;  /* 0x000000050f327223 */ /* 0x000fe2000000001a */
[----:B------:R-:W-:-:S06]  /*1690*/  CS2R R26, SRZ ;  /* 0x00000000001a7805 */ /* 0x000fcc000001ff00 */
[----:B------:R0:W3:Y:S01]  /*16a0*/  @P3 LDG.E.128 R24, desc[UR6][R92.64] ;  /* 0x000000065c183981 */ /* 0x0000e2000c1e1d00 */
[----:B----4-:R-:W-:-:S04]  /*16b0*/  FADD R49, R44, -R28 ;  /* 0x8000001c2c317221 */ /* 0x010fc80000000000 */
[----:B------:R-:W-:Y:S01]  /*16c0*/  FFMA R49, R49, R13, R28 ;  /* 0x0000000d31317223 */ /* 0x000fe2000000001c */
[----:B------:R-:W-:Y:S01]  /*16d0*/  FADD R28, R45, -R29 ;  /* 0x8000001d2d1c7221 */ /* 0x000fe20000000000 */
[----:B------:R-:W-:-:S03]  /*16e0*/  FADD R51, R46, -R30 ;  /* 0x8000001e2e337221 */ /* 0x000fc60000000000 */
[-C--:B------:R-:W-:Y:S01]  /*16f0*/  FFMA R45, R28, R13.reuse, R29 ;  /* 0x0000000d1c2d7223 */ /* 0x080fe2000000001d */
[--C-:B------:R-:W-:Y:S01]  /*1700*/  FADD R28, R47, -R31.reuse ;  /* 0x8000001f2f1c7221 */ /* 0x100fe20000000000 */
[----:B0-----:R-:W-:Y:S01]  /*1710*/  IADD3 R92, P4, R60, UR4, RZ ;  /* 0x000000043c5c7c10 */ /* 0x001fe2000ff9e0ff */
[-C--:B------:R-:W-:Y:S02]  /*1720*/  FFMA R51, R51, R13.reuse, R30 ;  /* 0x0000000d33337223 */ /* 0x080fe4000000001e */
[-C--:B------:R-:W-:Y:S01]  /*1730*/  FFMA R47, R28, R13.reuse, R31 ;  /* 0x0000000d1c2f7223 */ /* 0x080fe2000000001f */
[--C-:B------:R-:W-:Y:S01]  /*1740*/  FADD R15, R40, -R36.reuse ;  /* 0x80000024280f7221 */ /* 0x100fe20000000000 */
[----:B------:R-:W-:Y:S02]  /*1750*/  CS2R R28, SRZ ;  /* 0x00000000001c7805 */ /* 0x000fe4000001ff00 */
[----:B------:R-:W-:Y:S02]  /*1760*/  CS2R R30, SRZ ;  /* 0x00000000001e7805 */ /* 0x000fe4000001ff00 */
[----:B------:R-:W-:Y:S01]  /*1770*/  IADD3.X R93, R61, UR5, RZ, P4, !PT ;  /* 0x000000053d5d7c10 */ /* 0x000fe2000a7fe4ff */
[----:B------:R-:W-:Y:S01]  /*1780*/  FFMA R44, R15, R13, R36 ;  /* 0x0000000d0f2c7223 */ /* 0x000fe20000000024 */
[----:B------:R-:W-:Y:S01]  /*1790*/  FADD R36, R43, -R39 ;  /* 0x800000272b247221 */ /* 0x000fe20000000000 */
[----:B------:R-:W-:-:S02]  /*17a0*/  FADD R46, R41, -R37 ;  /* 0x80000025292e7221 */ /* 0x000fc40000000000 */
[----:B------:R0:W3:Y:S02]  /*17b0*/  @P3 LDG.E.128 R28, desc[UR6][R92.64] ;  /* 0x000000065c1c3981 */ /* 0x0000e4000c1e1d00 */
[-C--:B------:R-:W-:Y:S01]  /*17c0*/  FFMA R46, R46, R13.reuse, R37 ;  /* 0x0000000d2e2e7223 */ /* 0x080fe20000000025 */
[----:B0-----:R-:W-:Y:S01]  /*17d0*/  FFMA R92, R36, R13, R39 ;  /* 0x0000000d245c7223 */ /* 0x001fe20000000027 */
[----:B------:R-:W-:Y:S01]  /*17e0*/  IADD3 R36, P4, R87, UR4, RZ ;  /* 0x0000000457247c10 */ /* 0x000fe2000ff9e0ff */
[----:B------:R-:W-:-:S03]  /*17f0*/  FADD R15, R42, -R38 ;  /* 0x800000262a0f7221 */ /* 0x000fc60000000000 */
[----:B------:R-:W-:Y:S02]  /*1800*/  IADD3.X R37, R88, UR5, RZ, P4, !PT ;  /* 0x0000000558257c10 */ /* 0x000fe4000a7fe4ff */
[----:B------:R-:W-:Y:S02]  /*1810*/  CS2R R40, SRZ ;  /* 0x0000000000287805 */ /* 0x000fe4000001ff00 */
[----:B------:R-:W-:-:S06]  /*1820*/  CS2R R42, SRZ ;  /* 0x00000000002a7805 */ /* 0x000fcc000001ff00 */
[----:B------:R-:W4:Y:S01]  /*1830*/  @P0 LDG.E.128 R40, desc[UR6][R36.64] ;  /* 0x0000000624280981 */ /* 0x000f22000c1e1d00 */
[----:B--2---:R-:W-:-:S04]  /*1840*/  FADD R97, R32, -R20 ;  /* 0x8000001420617221 */ /* 0x004fc80000000000 */
[----:B------:R-:W-:Y:S01]  /*1850*/  FFMA R97, R97, R7, R20 ;  /* 0x0000000761617223 */ /* 0x000fe20000000014 */
[----:B------:R-:W-:Y:S01]  /*1860*/  FADD R20, R33, -R21 ;  /* 0x8000001521147221 */ /* 0x000fe20000000000 */
[----:B------:R-:W-:-:S03]  /*1870*/  FADD R95, R34, -R22 ;  /* 0x80000016225f7221 */ /* 0x000fc60000000000 */
[-C--:B------:R-:W-:Y:S01]  /*1880*/  FFMA R93, R20, R7.reuse, R21 ;  /* 0x00000007145d7223 */ /* 0x080fe20000000015 */
[--C-:B------:R-:W-:Y:S01]  /*1890*/  FADD R20, R35, -R23.reuse ;  /* 0x8000001723147221 */ /* 0x100fe20000000000 */
[----:B------:R-:W-:Y:S01]  /*18a0*/  IADD3 R32, P4, R83, UR4, RZ ;  /* 0x0000000453207c10 */ /* 0x000fe2000ff9e0ff */
[-C--:B------:R-:W-:Y:S02]  /*18b0*/  FFMA R95, R95, R7.reuse, R22 ;  /* 0x000000075f5f7223 */ /* 0x080fe40000000016 */
[----:B------:R-:W-:Y:S01]  /*18c0*/  FFMA R91, R20, R7, R23 ;  /* 0x00000007145b7223 */ /* 0x000fe20000000017 */
[----:B------:R-:W-:Y:S02]  /*18d0*/  CS2R R20, SRZ ;  /* 0x0000000000147805 */ /* 0x000fe4000001ff00 */
[----:B------:R-:W-:Y:S02]  /*18e0*/  CS2R R22, SRZ ;  /* 0x0000000000167805 */ /* 0x000fe4000001ff00 */
[----:B------:R-:W-:-:S05]  /*18f0*/  IADD3.X R33, R84, UR5, RZ, P4, !PT ;  /* 0x0000000554217c10 */ /* 0x000fca000a7fe4ff */
[----:B------:R0:W4:Y:S01]  /*1900*/  @P0 LDG.E.128 R20, desc[UR6][R32.64] ;  /* 0x0000000620140981 */ /* 0x000122000c1e1d00 */
[----:B------:R-:W-:Y:S01]  /*1910*/  FFMA R94, R15, R13, R38 ;  /* 0x0000000d0f5e7223 */ /* 0x000fe20000000026 */
[C---:B------:R-:W-:Y:S02]  /*1920*/  SHF.L.U64.HI R76, R75.reuse, 0x2, R76 ;  /* 0x000000024b4c7819 */ /* 0x040fe4000001024c */
[----:B------:R-:W-:Y:S02]  /*1930*/  SHF.L.U32 R75, R75, 0x2, RZ ;  /* 0x000000024b4b7819 */ /* 0x000fe400000006ff */
[----:B------:R-:W-:Y:S02]  /*1940*/  CS2R R34, SRZ ;  /* 0x0000000000227805 */ /* 0x000fe4000001ff00 */
[----:B0-----:R-:W-:Y:S02]  /*1950*/  CS2R R32, SRZ ;  /* 0x0000000000207805 */ /* 0x001fe4000001ff00 */
[----:B------:R-:W-:-:S02]  /*1960*/  CS2R R36, SRZ ;  /* 0x0000000000247805 */ /* 0x000fc4000001ff00 */
[----:B------:R-:W-:Y:S01]  /*1970*/  CS2R R38, SRZ ;  /* 0x0000000000267805 */ /* 0x000fe2000001ff00 */
[----:B------:R-:W-:Y:S01]  /*1980*/  FADD R48, -R59, R48 ;  /* 0x000000303b307221 */ /* 0x000fe20000000100 */
[----:B------:R-:W-:-:S03]  /*1990*/  FADD R52, -R53, R52 ;  /* 0x0000003435347221 */ /* 0x000fc60000000100 */
[----:B------:R-:W-:Y:S01]  /*19a0*/  FFMA R59, R48, R56, R59 ;  /* 0x00000038303b7223 */ /* 0x000fe2000000003b */
[----:B------:R-:W-:Y:S01]  /*19b0*/  FADD R46, -R45, R46 ;  /* 0x0000002e2d2e7221 */ /* 0x000fe20000000100 */
[----:B------:R-:W-:Y:S01]  /*19c0*/  FADD R92, -R47, R92 ;  /* 0x0000005c2f5c7221 */ /* 0x000fe20000000100 */
[----:B---3--:R-:W-:-:S04]  /*19d0*/  FADD R15, R28, -R24 ;  /* 0x800000181c0f7221 */ /* 0x008fc80000000000 */
[-C--:B------:R-:W-:Y:S01]  /*19e0*/  FFMA R102, R15, R7.reuse, R24 ;  /* 0x000000070f667223 */ /* 0x080fe20000000018 */
[--C-:B------:R-:W-:Y:S01]  /*19f0*/  FADD R15, R30, -R26.reuse ;  /* 0x8000001a1e0f7221 */ /* 0x100fe20000000000 */
[----:B------:R-:W-:Y:S01]  /*1a00*/  FADD R98, R29, -R25 ;  /* 0x800000191d627221 */ /* 0x000fe20000000000 */
[----:B------:R-:W-:Y:S02]  /*1a10*/  IADD3 R24, P4, R75, UR4, RZ ;  /* 0x000000044b187c10 */ /* 0x000fe4000ff9e0ff */
[-C--:B------:R-:W-:Y:S01]  /*1a20*/  FFMA R100, R15, R7.reuse, R26 ;  /* 0x000000070f647223 */ /* 0x080fe2000000001a */
[----:B------:R-:W-:Y:S01]  /*1a30*/  SHF.L.U64.HI R15, R17, 0x2, R58 ;  /* 0x00000002110f7819 */ /* 0x000fe2000001023a */
[----:B------:R-:W-:Y:S01]  /*1a40*/  FADD R96, R31, -R27 ;  /* 0x8000001b1f607221 */ /* 0x000fe20000000000 */
[----:B------:R-:W-:Y:S01]  /*1a50*/  SHF.L.U32 R17, R17, 0x2, RZ ;  /* 0x0000000211117819 */ /* 0x000fe200000006ff */
[----:B------:R-:W-:Y:S01]  /*1a60*/  FFMA R98, R98, R7, R25 ;  /* 0x0000000762627223 */ /* 0x000fe20000000019 */
[----:B------:R-:W-:-:S02]  /*1a70*/  CS2R R28, SRZ ;  /* 0x00000000001c7805 */ /* 0x000fc4000001ff00 */
[----:B------:R-:W-:Y:S02]  /*1a80*/  CS2R R30, SRZ ;  /* 0x00000000001e7805 */ /* 0x000fe4000001ff00 */
[----:B------:R-:W-:-:S05]  /*1a90*/  IADD3.X R25, R76, UR5, RZ, P4, !PT ;  /* 0x000000054c197c10 */ /* 0x000fca000a7fe4ff */
[----:B------:R0:W2:Y:S01]  /*1aa0*/  @P0 LDG.E.128 R28, desc[UR6][R24.64] ;  /* 0x00000006181c0981 */ /* 0x0000a2000c1e1d00 */
[----:B------:R-:W-:Y:S01]  /*1ab0*/  FFMA R58, R52, R56, R53 ;  /* 0x00000038343a7223 */ /* 0x000fe20000000035 */
[----:B----4-:R-:W-:Y:S01]  /*1ac0*/  FADD R101, R20, -R40 ;  /* 0x8000002814657221 */ /* 0x010fe20000000000 */
[----:B------:R-:W-:-:S04]  /*1ad0*/  FADD R20, R21, -R41 ;  /* 0x8000002915147221 */ /* 0x000fc80000000000 */
[----:B------:R-:W-:Y:S01]  /*1ae0*/  FFMA R99, R20, R12, R41 ;  /* 0x0000000c14637223 */ /* 0x000fe20000000029 */
[----:B------:R-:W-:-:S04]  /*1af0*/  IADD3 R20, P4, R17, UR4, RZ ;  /* 0x0000000411147c10 */ /* 0x000fc8000ff9e0ff */
[----:B------:R-:W-:Y:S01]  /*1b00*/  IADD3.X R21, R15, UR5, RZ, P4, !PT ;  /* 0x000000050f157c10 */ /* 0x000fe2000a7fe4ff */
[----:B------:R-:W-:Y:S01]  /*1b10*/  FADD R103, R22, -R42 ;  /* 0x8000002a16677221 */ /* 0x000fe20000000000 */
[----:B0-----:R-:W-:Y:S01]  /*1b20*/  IADD3 R24, P4, R19, UR8, RZ ;  /* 0x0000000813187c10 */ /* 0x001fe2000ff9e0ff */
[----:B------:R-:W-:Y:S02]  /*1b30*/  ULDC.64 UR4, c[0x0][0x248] ;  /* 0x0000920000047ab9 */ /* 0x000fe40000000a00 */
[----:B------:R-:W2:Y:S01]  /*1b40*/  @P0 LDG.E.128 R36, desc[UR6][R20.64] ;  /* 0x0000000614240981 */ /* 0x000ea2000c1e1d00 */
[----:B------:R-:W-:-:S05]  /*1b50*/  IADD3.X R25, R89, UR9, RZ, P4, !PT ;  /* 0x0000000959197c10 */ /* 0x000fca000a7fe4ff */
[----:B------:R0:W3:Y:S01]  /*1b60*/  @P1 LDG.E.128 R32, desc[UR6][R24.64] ;  /* 0x0000000618201981 */ /* 0x0000e2000c1e1d00 */
[----:B------:R-:W-:Y:S01]  /*1b70*/  FFMA R103, R103, R12, R42 ;  /* 0x0000000c67677223 */ /* 0x000fe2000000002a */
[----:B------:R-:W-:Y:S01]  /*1b80*/  FADD R42, -R49, R44 ;  /* 0x0000002c312a7221 */ /* 0x000fe20000000100 */
[----:B------:R-:W-:-:S03]  /*1b90*/  IADD3 R48, P4, R19, UR4, RZ ;  /* 0x0000000413307c10 */ /* 0x000fc6000ff9e0ff */
[-C--:B------:R-:W-:Y:S01]  /*1ba0*/  FFMA R42, R42, R90.reuse, R49 ;  /* 0x0000005a2a2a7223 */ /* 0x080fe20000000031 */
[----:B------:R-:W-:Y:S02]  /*1bb0*/  IADD3.X R49, R89, UR5, RZ, P4, !PT ;  /* 0x0000000559317c10 */ /* 0x000fe4000a7fe4ff */
[----:B------:R-:W-:Y:S01]  /*1bc0*/  IADD3 R52, P4, R73, UR8, RZ ;  /* 0x0000000849347c10 */ /* 0x000fe2000ff9e0ff */
[-C--:B------:R-:W-:Y:S01]  /*1bd0*/  FFMA R41, R46, R90.reuse, R45 ;  /* 0x0000005a2e297223 */ /* 0x080fe2000000002d */
[----:B------:R-:W-:Y:S01]  /*1be0*/  FFMA R19, R92, R90, R47 ;  /* 0x0000005a5c137223 */ /* 0x000fe2000000002f */
[----:B------:R-:W-:Y:S02]  /*1bf0*/  CS2R R44, SRZ ;  /* 0x00000000002c7805 */ /* 0x000fe4000001ff00 */
[----:B------:R-:W-:Y:S02]  /*1c00*/  CS2R R46, SRZ ;  /* 0x00000000002e7805 */ /* 0x000fe4000001ff00 */
[----:B------:R-:W-:-:S05]  /*1c10*/  IADD3.X R53, R72, UR9, RZ, P4, !PT ;  /* 0x0000000948357c10 */ /* 0x000fca000a7fe4ff */
[----:B------:R-:W4:Y:S01]  /*1c20*/  @P2 LDG.E.128 R44, desc[UR6][R52.64] ;  /* 0x00000006342c2981 */ /* 0x000f22000c1e1d00 */
[----:B------:R-:W-:Y:S01]  /*1c30*/  FFMA R96, R96, R7, R27 ;  /* 0x0000000760607223 */ /* 0x000fe2000000001b */
[----:B0-----:R-:W-:Y:S02]  /*1c40*/  CS2R R24, SRZ ;  /* 0x0000000000187805 */ /* 0x001fe4000001ff00 */
[----:B------:R-:W-:-:S06]  /*1c50*/  CS2R R26, SRZ ;  /* 0x00000000001a7805 */ /* 0x000fcc000001ff00 */
[----:B------:R0:W5:Y:S01]  /*1c60*/  @P1 LDG.E.128 R24, desc[UR6][R48.64] ;  /* 0x0000000630181981 */ /* 0x000162000c1e1d00 */
[----:B------:R-:W-:Y:S01]  /*1c70*/  FADD R50, -R57, R50 ;  /* 0x0000003239327221 */ /* 0x000fe20000000100 */
[----:B------:R-:W-:Y:S01]  /*1c80*/  FADD R54, -R55, R54 ;  /* 0x0000003637367221 */ /* 0x000fe20000000100 */
[----:B------:R-:W-:Y:S02]  /*1c90*/  FADD R94, -R51, R94 ;  /* 0x0000005e335e7221 */ /* 0x000fe40000000100 */
[-C--:B------:R-:W-:Y:S01]  /*1ca0*/  FFMA R57, R50, R56.reuse, R57 ;  /* 0x0000003832397223 */ /* 0x080fe20000000039 */
[----:B------:R-:W-:Y:S01]  /*1cb0*/  FFMA R56, R54, R56, R55 ;  /* 0x0000003836387223 */ /* 0x000fe20000000037 */
[----:B------:R-:W-:Y:S01]  /*1cc0*/  IADD3 R54, P4, R73, UR4, RZ ;  /* 0x0000000449367c10 */ /* 0x000fe2000ff9e0ff */
[----:B------:R-:W-:Y:S01]  /*1cd0*/  FFMA R21, R94, R90, R51 ;  /* 0x0000005a5e157223 */ /* 0x000fe20000000033 */
[----:B------:R-:W-:Y:S02]  /*1ce0*/  CS2R R50, SRZ ;  /* 0x0000000000327805 */ /* 0x000fe4000001ff00 */
[----:B0-----:R-:W-:-:S02]  /*1cf0*/  CS2R R48, SRZ ;  /* 0x0000000000307805 */ /* 0x001fc4000001ff00 */
[----:B------:R-:W-:-:S05]  /*1d00*/  IADD3.X R55, R72, UR5, RZ, P4, !PT ;  /* 0x0000000548377c10 */ /* 0x000fca000a7fe4ff */
[----:B------:R0:W4:Y:S01]  /*1d10*/  @P2 LDG.E.128 R48, desc[UR6][R54.64] ;  /* 0x0000000636302981 */ /* 0x000122000c1e1d00 */
[----:B------:R-:W-:Y:S01]  /*1d20*/  FFMA R101, R101, R12, R40 ;  /* 0x0000000c65657223 */ /* 0x000fe20000000028 */
[----:B0-----:R-:W-:Y:S01]  /*1d30*/  CS2R R54, SRZ ;  /* 0x0000000000367805 */ /* 0x001fe2000001ff00 */
[----:B------:R-:W-:Y:S01]  /*1d40*/  FADD R20, -R93, R98 ;  /* 0x000000625d147221 */ /* 0x000fe20000000100 */
[----:B------:R-:W-:-:S03]  /*1d50*/  FADD R22, -R95, R100 ;  /* 0x000000645f167221 */ /* 0x000fc60000000100 */
[-C--:B------:R-:W-:Y:S01]  /*1d60*/  FFMA R20, R20, R18.reuse, R93 ;  /* 0x0000001214147223 */ /* 0x080fe2000000005d */
[----:B------:R-:W-:Y:S01]  /*1d70*/  FADD R40, -R97, R102 ;  /* 0x0000006661287221 */ /* 0x000fe20000000100 */
[----:B------:R-:W-:Y:S01]  /*1d80*/  FADD R96, -R91, R96 ;  /* 0x000000605b607221 */ /* 0x000fe20000000100 */
[-C--:B------:R-:W-:Y:S02]  /*1d90*/  FFMA R22, R22, R18.reuse, R95 ;  /* 0x0000001216167223 */ /* 0x080fe4000000005f */
[-C--:B------:R-:W-:Y:S01]  /*1da0*/  FFMA R40, R40, R18.reuse, R97 ;  /* 0x0000001228287223 */ /* 0x080fe20000000061 */
[----:B------:R-:W-:Y:S01]  /*1db0*/  FFMA R18, R96, R18, R91 ;  /* 0x0000001260127223 */ /* 0x000fe2000000005b */
[----:B---3--:R-:W-:Y:S01]  /*1dc0*/  FADD R32, RZ, -R32 ;  /* 0x80000020ff207221 */ /* 0x008fe20000000000 */
[----:B------:R-:W-:Y:S01]  /*1dd0*/  FADD R33, RZ, -R33 ;  /* 0x80000021ff217221 */ /* 0x000fe20000000000 */
[----:B------:R-:W-:Y:S02]  /*1de0*/  FADD R34, RZ, -R34 ;  /* 0x80000022ff227221 */ /* 0x000fe40000000000 */
[----:B------:R-:W-:Y:S01]  /*1df0*/  FMUL R52, R32, 1.4426950216293334961 ;  /* 0x3fb8aa3b20347820 */ /* 0x000fe20000400000 */
[----:B------:R-:W-:Y:S01]  /*1e00*/  FMUL R53, R33, 1.4426950216293334961 ;  /* 0x3fb8aa3b21357820 */ /* 0x000fe20000400000 */
[----:B------:R-:W-:Y:S01]  /*1e10*/  FADD R32, R23, -R43 ;  /* 0x8000002b17207221 */ /* 0x000fe20000000000 */
[----:B--2---:R-:W-:Y:S01]  /*1e20*/  FADD R23, R36, -R28 ;  /* 0x8000001c24177221 */ /* 0x004fe20000000000 */
[----:B------:R-:W-:Y:S01]  /*1e30*/  FMUL R36, R34, 1.4426950216293334961 ;  /* 0x3fb8aa3b22247820 */ /* 0x000fe20000400000 */
[----:B------:R-:W-:-:S02]  /*1e40*/  FSETP.GEU.AND P4, PT, R52, -126, PT ;  /* 0xc2fc00003400780b */ /* 0x000fc40003f8e000 */
[----:B------:R-:W-:Y:S02]  /*1e50*/  FSETP.GEU.AND P6, PT, R53, -126, PT ;  /* 0xc2fc00003500780b */ /* 0x000fe40003fce000 */
[----:B------:R-:W-:-:S09]  /*1e60*/  FSETP.GEU.AND P5, PT, R36, -126, PT ;  /* 0xc2fc00002400780b */ /* 0x000fd20003fae000 */
[----:B------:R-:W-:Y:S02]  /*1e70*/  @!P4 FMUL R52, R52, 0.5 ;  /* 0x3f0000003434c820 */ /* 0x000fe40000400000 */
[----:B------:R-:W-:Y:S02]  /*1e80*/  @!P6 FMUL R53, R53, 0.5 ;  /* 0x3f0000003535e820 */ /* 0x000fe40000400000 */
[----:B------:R-:W-:Y:S02]  /*1e90*/  @!P5 FMUL R36, R36, 0.5 ;  /* 0x3f0000002424d820 */ /* 0x000fe40000400000 */
[----:B------:R-:W0:Y:S08]  /*1ea0*/  MUFU.EX2 R52, R52 ;  /* 0x0000003400347308 */ /* 0x000e300000000800 */
[----:B------:R-:W1:Y:S01]  /*1eb0*/  MUFU.EX2 R53, R53 ;  /* 0x0000003500357308 */ /* 0x000e620000000800 */
[----:B------:R-:W-:-:S07]  /*1ec0*/  FFMA R28, R23, R12, R28 ;  /* 0x0000000c171c7223 */ /* 0x000fce000000001c */
[----:B------:R-:W2:Y:S01]  /*1ed0*/  MUFU.EX2 R36, R36 ;  /* 0x0000002400247308 */ /* 0x000ea20000000800 */
[----:B------:R-:W-:Y:S01]  /*1ee0*/  FFMA R33, R32, R12, R43 ;  /* 0x0000000c20217223 */ /* 0x000fe2000000002b */
[----:B------:R-:W-:Y:S01]  /*1ef0*/  FADD R32, R37, -R29 ;  /* 0x8000001d25207221 */ /* 0x000fe20000000000 */
[----:B------:R-:W-:Y:S01]  /*1f00*/  FADD R23, R38, -R30 ;  /* 0x8000001e26177221 */ /* 0x000fe20000000000 */
[----:B------:R-:W-:Y:S01]  /*1f10*/  FADD R34, R39, -R31 ;  /* 0x8000001f27227221 */ /* 0x000fe20000000000 */
[----:B0-----:R-:W-:Y:S01]  /*1f20*/  @!P4 FMUL R52, R52, R52 ;  /* 0x000000343434c220 */ /* 0x001fe20000400000 */
[----:B------:R-:W-:Y:S01]  /*1f30*/  FADD R28, -R101, R28 ;  /* 0x0000001c651c7221 */ /* 0x000fe20000000100 */
[----:B-1----:R-:W-:Y:S01]  /*1f40*/  @!P6 FMUL R53, R53, R53 ;  /* 0x000000353535e220 */ /* 0x002fe20000400000 */
[-C--:B------:R-:W-:Y:S01]  /*1f50*/  FFMA R32, R32, R12.reuse, R29 ;  /* 0x0000000c20207223 */ /* 0x080fe2000000001d */
[-C--:B------:R-:W-:Y:S01]  /*1f60*/  FFMA R30, R23, R12.reuse, R30 ;  /* 0x0000000c171e7223 */ /* 0x080fe2000000001e */
[----:B------:R-:W-:Y:S01]  /*1f70*/  FFMA R34, R34, R12, R31 ;  /* 0x0000000c22227223 */ /* 0x000fe2000000001f */
[----:B------:R-:W-:Y:S01]  /*1f80*/  FADD R37, R52, 1 ;  /* 0x3f80000034257421 */ /* 0x000fe20000000000 */
[----:B------:R-:W-:Y:S01]  /*1f90*/  FFMA R73, R28, R74, R101 ;  /* 0x0000004a1c497223 */ /* 0x000fe20000000065 */
[----:B------:R-:W-:Y:S01]  /*1fa0*/  FADD R38, R53, 1 ;  /* 0x3f80000035267421 */ /* 0x000fe20000000000 */
[----:B--2---:R-:W-:Y:S01]  /*1fb0*/  @!P5 FMUL R36, R36, R36 ;  /* 0x000000242424d220 */ /* 0x004fe20000400000 */
[----:B------:R-:W-:Y:S01]  /*1fc0*/  IADD3 R28, P5, R85, UR8, RZ ;  /* 0x00000008551c7c10 */ /* 0x000fe2000ffbe0ff */
[----:B------:R-:W-:Y:S01]  /*1fd0*/  FADD R32, -R99, R32 ;  /* 0x0000002063207221 */ /* 0x000fe20000000100 */
[----:B------:R-:W-:Y:S01]  /*1fe0*/  FADD R30, -R103, R30 ;  /* 0x0000001e671e7221 */ /* 0x000fe20000000100 */
[----:B------:R-:W-:Y:S01]  /*1ff0*/  FADD R34, -R33, R34 ;  /* 0x0000002221227221 */ /* 0x000fe20000000100 */
[----:B------:R-:W-:-:S02]  /*2000*/  FSETP.GT.AND P4, PT, R37, 8.50705917302346158658e+37, PT ;  /* 0x7e8000002500780b */ /* 0x000fc40003f84000 */
[----:B------:R-:W-:Y:S02]  /*2010*/  CS2R R52, SRZ ;  /* 0x0000000000347805 */ /* 0x000fe4000001ff00 */
[----:B------:R-:W-:Y:S01]  /*2020*/  IADD3.X R29, R86, UR9, RZ, P5, !PT ;  /* 0x00000009561d7c10 */ /* 0x000fe2000affe4ff */
[-C--:B------:R-:W-:Y:S01]  /*2030*/  FFMA R72, R32, R74.reuse, R99 ;  /* 0x0000004a20487223 */ /* 0x080fe20000000063 */
[-C--:B------:R-:W-:Y:S01]  /*2040*/  FFMA R43, R30, R74.reuse, R103 ;  /* 0x0000004a1e2b7223 */ /* 0x080fe20000000067 */
[----:B------:R-:W-:Y:S01]  /*2050*/  FFMA R23, R34, R74, R33 ;  /* 0x0000004a22177223 */ /* 0x000fe20000000021 */
[----:B------:R-:W-:Y:S01]  /*2060*/  FSETP.GT.AND P6, PT, R38, 8.50705917302346158658e+37, PT ;  /* 0x7e8000002600780b */ /* 0x000fe20003fc4000 */
[----:B------:R-:W-:Y:S01]  /*2070*/  HFMA2.MMA R74, -RZ, RZ, 1.625, 0 ;  /* 0x3e800000ff4a7435 */ /* 0x000fe200000001ff */
[----:B------:R-:W-:Y:S01]  /*2080*/  FADD R35, RZ, -R35 ;  /* 0x80000023ff237221 */ /* 0x000fe20000000000 */
[----:B------:R0:W2:Y:S01]  /*2090*/  @P3 LDG.E.128 R52, desc[UR6][R28.64] ;  /* 0x000000061c343981 */ /* 0x0000a2000c1e1d00 */
[----:B----4-:R-:W-:-:S02]  /*20a0*/  FADD R44, RZ, -R44 ;  /* 0x8000002cff2c7221 */ /* 0x010fc40000000000 */
[----:B------:R-:W-:Y:S02]  /*20b0*/  FMUL R35, R35, 1.4426950216293334961 ;  /* 0x3fb8aa3b23237820 */ /* 0x000fe40000400000 */
[----:B------:R-:W-:Y:S01]  /*20c0*/  FMUL R44, R44, 1.4426950216293334961 ;  /* 0x3fb8aa3b2c2c7820 */ /* 0x000fe20000400000 */
[----:B------:R-:W-:Y:S02]  /*20d0*/  @P4 FMUL R37, R37, 0.25 ;  /* 0x3e80000025254820 */ /* 0x000fe40000400000 */
[----:B------:R-:W-:Y:S02]  /*20e0*/  FSEL R90, R74, 1, P4 ;  /* 0x3f8000004a5a7808 */ /* 0x000fe40002000000 */
[----:B------:R-:W-:Y:S01]  /*20f0*/  FSETP.GEU.AND P4, PT, R35, -126, PT ;  /* 0xc2fc00002300780b */ /* 0x000fe20003f8e000 */
[----:B------:R-:W-:Y:S01]  /*2100*/  @P6 FMUL R38, R38, 0.25 ;  /* 0x3e80000026266820 */ /* 0x000fe20000400000 */
[----:B------:R-:W-:Y:S02]  /*2110*/  FSEL R39, R74, 1, P6 ;  /* 0x3f8000004a277808 */ /* 0x000fe40003000000 */
[----:B------:R-:W-:-:S09]  /*2120*/  FSETP.GEU.AND P6, PT, R44, -126, PT ;  /* 0xc2fc00002c00780b */ /* 0x000fd20003fce000 */
[----:B------:R-:W-:-:S04]  /*2130*/  @!P4 FMUL R35, R35, 0.5 ;  /* 0x3f0000002323c820 */ /* 0x000fc80000400000 */
[----:B------:R-:W-:Y:S01]  /*2140*/  @!P6 FMUL R44, R44, 0.5 ;  /* 0x3f0000002c2ce820 */ /* 0x000fe20000400000 */
[----:B------:R-:W1:Y:S08]  /*2150*/  MUFU.EX2 R30, R35 ;  /* 0x00000023001e7308 */ /* 0x000e700000000800 */
[----:B------:R-:W3:Y:S01]  /*2160*/  MUFU.EX2 R32, R44 ;  /* 0x0000002c00207308 */ /* 0x000ee20000000800 */
[----:B------:R-:W-:Y:S01]  /*2170*/  FADD R89, R36, 1 ;  /* 0x3f80000024597421 */ /* 0x000fe20000000000 */
[----:B-1----:R-:W-:Y:S01]  /*2180*/  @!P4 FMUL R30, R30, R30 ;  /* 0x0000001e1e1ec220 */ /* 0x002fe20000400000 */
[----:B---3--:R-:W-:Y:S01]  /*2190*/  @!P6 FMUL R32, R32, R32 ;  /* 0x000000202020e220 */ /* 0x008fe20000400000 */
[----:B------:R-:W-:-:S02]  /*21a0*/  IADD3 R34, P6, R85, UR4, RZ ;  /* 0x0000000455227c10 */ /* 0x000fc4000ffde0ff */
[----:B------:R-:W-:Y:S02]  /*21b0*/  FADD R85, R30, 1 ;  /* 0x3f8000001e557421 */ /* 0x000fe40000000000 */
[----:B------:R-:W-:-:S03]  /*21c0*/  IADD3.X R35, R86, UR5, RZ, P6, !PT ;  /* 0x0000000556237c10 */ /* 0x000fc6000b7fe4ff */
[----:B------:R-:W-:Y:S02]  /*21d0*/  FSETP.GT.AND P6, PT, R85, 8.50705917302346158658e+37, PT ;  /* 0x7e8000005500780b */ /* 0x000fe40003fc4000 */
[----:B------:R-:W-:Y:S01]  /*21e0*/  FSETP.GT.AND P5, PT, R89, 8.50705917302346158658e+37, PT ;  /* 0x7e8000005900780b */ /* 0x000fe20003fa4000 */
[----:B------:R-:W-:Y:S01]  /*21f0*/  FADD R45, RZ, -R45 ;  /* 0x8000002dff2d7221 */ /* 0x000fe20000000000 */
[----:B------:R-:W-:Y:S01]  /*2200*/  FADD R46, RZ, -R46 ;  /* 0x8000002eff2e7221 */ /* 0x000fe20000000000 */
[----:B------:R-:W1:Y:S02]  /*2210*/  MUFU.RCP R37, R37 ;  /* 0x0000002500257308 */ /* 0x000e640000001000 */
[----:B------:R-:W-:Y:S01]  /*2220*/  FMUL R45, R45, 1.4426950216293334961 ;  /* 0x3fb8aa3b2d2d7820 */ /* 0x000fe20000400000 */
[----:B------:R-:W-:Y:S01]  /*2230*/  FMUL R46, R46, 1.4426950216293334961 ;  /* 0x3fb8aa3b2e2e7820 */ /* 0x000fe20000400000 */
[----:B------:R-:W-:Y:S01]  /*2240*/  FADD R44, R32, 1 ;  /* 0x3f800000202c7421 */ /* 0x000fe20000000000 */
[----:B------:R-:W-:-:S03]  /*2250*/  FSEL R86, R74, 1, P6 ;  /* 0x3f8000004a567808 */ /* 0x000fc60003000000 */
[----:B------:R-:W3:Y:S01]  /*2260*/  MUFU.RCP R38, R38 ;  /* 0x0000002600267308 */ /* 0x000ee20000001000 */
[----:B------:R-:W-:Y:S01]  /*2270*/  @P6 FMUL R85, R85, 0.25 ;  /* 0x3e80000055556820 */ /* 0x000fe20000400000 */
[----:B------:R-:W-:Y:S01]  /*2280*/  IADD3 R32, P6, R87, UR8, RZ ;  /* 0x0000000857207c10 */ /* 0x000fe2000ffde0ff */
[----:B------:R-:W-:Y:S01]  /*2290*/  @P5 FMUL R89, R89, 0.25 ;  /* 0x3e80000059595820 */ /* 0x000fe20000400000 */
[----:B------:R-:W-:Y:S02]  /*22a0*/  FSEL R92, R74, 1, P5 ;  /* 0x3f8000004a5c7808 */ /* 0x000fe40002800000 */
[----:B------:R-:W-:Y:S02]  /*22b0*/  FSETP.GEU.AND P5, PT, R45, -126, PT ;  /* 0xc2fc00002d00780b */ /* 0x000fe40003fae000 */
[----:B------:R-:W-:Y:S02]  /*22c0*/  FSETP.GEU.AND P4, PT, R46, -126, PT ;  /* 0xc2fc00002e00780b */ /* 0x000fe40003f8e000 */
[----:B------:R-:W-:-:S02]  /*22d0*/  IADD3.X R33, R88, UR9, RZ, P6, !PT ;  /* 0x0000000958217c10 */ /* 0x000fc4000b7fe4ff */
[----:B------:R-:W-:Y:S01]  /*22e0*/  FSETP.GT.AND P6, PT, R44, 8.50705917302346158658e+37, PT ;  /* 0x7e8000002c00780b */ /* 0x000fe20003fc4000 */
[----:B-1----:R-:W-:Y:S01]  /*22f0*/  FMUL R93, R37, R90 ;  /* 0x0000005a255d7220 */ /* 0x002fe20000400000 */
[----:B------:R-:W-:Y:S01]  /*2300*/  CS2R R36, SRZ ;  /* 0x0000000000247805 */ /* 0x000fe2000001ff00 */
[----:B---3--:R-:W-:Y:S01]  /*2310*/  FMUL R100, R38, R39 ;  /* 0x0000002726647220 */ /* 0x008fe20000400000 */
[----:B------:R-:W-:-:S03]  /*2320*/  CS2R R38, SRZ ;  /* 0x0000000000267805 */ /* 0x000fc6000001ff00 */
[----:B------:R-:W-:Y:S02]  /*2330*/  @!P5 FMUL R45, R45, 0.5 ;  /* 0x3f0000002d2dd820 */ /* 0x000fe40000400000 */
[----:B------:R-:W-:Y:S01]  /*2340*/  @!P4 FMUL R46, R46, 0.5 ;  /* 0x3f0000002e2ec820 */ /* 0x000fe20000400000 */
[----:B------:R-:W3:Y:S03]  /*2350*/  @P0 LDG.E.128 R36, desc[UR6][R32.64] ;  /* 0x0000000620240981 */ /* 0x000ee6000c1e1d00 */
[----:B------:R-:W-:Y:S01]  /*2360*/  @P6 FMUL R44, R44, 0.25 ;  /* 0x3e8000002c2c6820 */ /* 0x000fe20000400000 */
[----:B------:R-:W1:Y:S01]  /*2370*/  MUFU.EX2 R45, R45 ;  /* 0x0000002d002d7308 */ /* 0x000e620000000800 */
[----:B0-----:R-:W-:Y:S02]  /*2380*/  CS2R R28, SRZ ;  /* 0x00000000001c7805 */ /* 0x001fe4000001ff00 */
[----:B------:R-:W-:-:S05]  /*2390*/  CS2R R30, SRZ ;  /* 0x00000000001e7805 */ /* 0x000fca000001ff00 */
[----:B------:R-:W0:Y:S01]  /*23a0*/  MUFU.EX2 R46, R46 ;  /* 0x0000002e002e7308 */ /* 0x000e220000000800 */
[----:B------:R4:W3:Y:S07]  /*23b0*/  @P3 LDG.E.128 R28, desc[UR6][R34.64] ;  /* 0x00000006221c3981 */ /* 0x0008ee000c1e1d00 */
[----:B------:R-:W5:Y:S08]  /*23c0*/  MUFU.RCP R85, R85 ;  /* 0x0000005500557308 */ /* 0x000f700000001000 */
[----:B------:R-:W5:Y:S01]  /*23d0*/  MUFU.RCP R44, R44 ;  /* 0x0000002c002c7308 */ /* 0x000f620000001000 */
[----:B----4-:R-:W-:Y:S01]  /*23e0*/  FSEL R35, R74, 1, P6 ;  /* 0x3f8000004a237808 */ /* 0x010fe20003000000 */
[----:B-1----:R-:W-:Y:S01]  /*23f0*/  @!P5 FMUL R45, R45, R45 ;  /* 0x0000002d2d2dd220 */ /* 0x002fe20000400000 */
[----:B0-----:R-:W-:Y:S01]  /*2400*/  @!P4 FMUL R46, R46, R46 ;  /* 0x0000002e2e2ec220 */ /* 0x001fe20000400000 */
[----:B-----5:R-:W-:Y:S01]  /*2410*/  FMUL R93, R93, R24 ;  /* 0x000000185d5d7220 */ /* 0x020fe20000400000 */
[----:B------:R-:W-:Y:S01]  /*2420*/  FMUL R86, R85, R86 ;  /* 0x0000005655567220 */ /* 0x000fe20000400000 */
[----:B------:R-:W-:Y:S01]  /*2430*/  FADD R24, R45, 1 ;  /* 0x3f8000002d187421 */ /* 0x000fe20000000000 */
[----:B------:R-:W-:Y:S01]  /*2440*/  FADD R46, R46, 1 ;  /* 0x3f8000002e2e7421 */ /* 0x000fe20000000000 */
[----:B------:R-:W-:Y:S01]  /*2450*/  FMUL R85, R44, R35 ;  /* 0x000000232c557220 */ /* 0x000fe20000400000 */
[----:B------:R-:W-:-:S02]  /*2460*/  IADD3 R44, P5, R87, UR4, RZ ;  /* 0x00000004572c7c10 */ /* 0x000fc4000ffbe0ff */
[----:B------:R-:W-:Y:S02]  /*2470*/  FSETP.GT.AND P4, PT, R24, 8.50705917302346158658e+37, PT ;  /* 0x7e8000001800780b */ /* 0x000fe40003f84000 */
[----:B------:R-:W-:Y:S02]  /*2480*/  IADD3.X R45, R88, UR5, RZ, P5, !PT ;  /* 0x00000005582d7c10 */ /* 0x000fe4000affe4ff */
[----:B------:R-:W-:Y:S01]  /*2490*/  FSETP.GT.AND P5, PT, R46, 8.50705917302346158658e+37, PT ;  /* 0x7e8000002e00780b */ /* 0x000fe20003fa4000 */
[----:B------:R-:W0:Y:S08]  /*24a0*/  MUFU.RCP R89, R89 ;  /* 0x0000005900597308 */ /* 0x000e300000001000 */
[----:B------:R-:W-:-:S04]  /*24b0*/  @P4 FMUL R24, R24, 0.25 ;  /* 0x3e80000018184820 */ /* 0x000fc80000400000 */
[----:B------:R-:W-:Y:S02]  /*24c0*/  @P5 FMUL R46, R46, 0.25 ;  /* 0x3e8000002e2e5820 */ /* 0x000fe40000400000 */
[----:B------:R-:W1:Y:S01]  /*24d0*/  MUFU.RCP R24, R24 ;  /* 0x0000001800187308 */ /* 0x000e620000001000 */
[----:B------:R-:W-:Y:S02]  /*24e0*/  CS2R R32, SRZ ;  /* 0x0000000000207805 */ /* 0x000fe4000001ff00 */
[----:B------:R-:W-:-:S05]  /*24f0*/  CS2R R34, SRZ ;  /* 0x0000000000227805 */ /* 0x000fca000001ff00 */
[----:B------:R-:W4:Y:S01]  /*2500*/  MUFU.RCP R46, R46 ;  /* 0x0000002e002e7308 */ /* 0x000f220000001000 */
[----:B------:R-:W-:Y:S01]  /*2510*/  FMUL R100, R100, R25 ;  /* 0x0000001964647220 */ /* 0x000fe20000400000 */
[----:B------:R-:W-:Y:S01]  /*2520*/  FMUL R98, R86, R27 ;  /* 0x0000001b56627220 */ /* 0x000fe20000400000 */
[C---:B------:R-:W-:Y:S01]  /*2530*/  FSEL R25, R74.reuse, 1, P4 ;  /* 0x3f8000004a197808 */ /* 0x040fe20002000000 */
[----:B0-----:R-:W-:Y:S01]  /*2540*/  FMUL R89, R89, R92 ;  /* 0x0000005c59597220 */ /* 0x001fe20000400000 */
[----:B------:R-:W-:Y:S01]  /*2550*/  FSEL R27, R74, 1, P5 ;  /* 0x3f8000004a1b7808 */ /* 0x000fe20002800000 */
[----:B------:R0:W5:Y:S02]  /*2560*/  @P0 LDG.E.128 R32, desc[UR6][R44.64] ;  /* 0x000000062c200981 */ /* 0x000164000c1e1d00 */
[----:B------:R-:W-:Y:S01]  /*2570*/  FMUL R91, R89, R26 ;  /* 0x0000001a595b7220 */ /* 0x000fe20000400000 */
[----:B-1----:R-:W-:Y:S01]  /*2580*/  FMUL R92, R24, R25 ;  /* 0x00000019185c7220 */ /* 0x002fe20000400000 */
[----:B------:R-:W-:-:S02]  /*2590*/  CS2R R24, SRZ ;  /* 0x0000000000187805 */ /* 0x000fc4000001ff00 */
[----:B0-----:R-:W-:Y:S01]  /*25a0*/  IADD3 R44, P4, R81, UR8, RZ ;  /* 0x00000008512c7c10 */ /* 0x001fe2000ff9e0ff */
[----:B----4-:R-:W-:Y:S01]  /*25b0*/  FMUL R87, R46, R27 ;  /* 0x0000001b2e577220 */ /* 0x010fe20000400000 */
[----:B------:R-:W-:Y:S02]  /*25c0*/  CS2R R26, SRZ ;  /* 0x00000000001a7805 */ /* 0x000fe4000001ff00 */
[----:B------:R-:W-:-:S05]  /*25d0*/  IADD3.X R45, R82, UR9, RZ, P4, !PT ;  /* 0x00000009522d7c10 */ /* 0x000fca000a7fe4ff */
[----:B------:R0:W4:Y:S01]  /*25e0*/  @P1 LDG.E.128 R24, desc[UR6][R44.64] ;  /* 0x000000062c181981 */ /* 0x000122000c1e1d00 */
[----:B------:R-:W-:-:S04]  /*25f0*/  FADD R47, RZ, -R47 ;  /* 0x8000002fff2f7221 */ /* 0x000fc80000000000 */
[----:B------:R-:W-:-:S05]  /*2600*/  FMUL R47, R47, 1.4426950216293334961 ;  /* 0x3fb8aa3b2f2f7820 */ /* 0x000fca0000400000 */
[----:B------:R-:W-:-:S13]  /*2610*/  FSETP.GEU.AND P4, PT, R47, -126, PT ;  /* 0xc2fc00002f00780b */ /* 0x000fda0003f8e000 */
[----:B------:R-:W-:-:S04]  /*2620*/  @!P4 FMUL R47, R47, 0.5 ;  /* 0x3f0000002f2fc820 */ /* 0x000fc80000400000 */
[----:B------:R-:W1:Y:S01]  /*2630*/  MUFU.EX2 R46, R47 ;  /* 0x0000002f002e7308 */ /* 0x000e620000000800 */
[----:B------:R-:W-:Y:S01]  /*2640*/  FMUL R90, R85, R48 ;  /* 0x00000030555a7220 */ /* 0x000fe20000400000 */
[----:B-1----:R-:W-:-:S04]  /*2650*/  @!P4 FMUL R46, R46, R46 ;  /* 0x0000002e2e2ec220 */ /* 0x002fc80000400000 */
[----:B------:R-:W-:-:S05]  /*2660*/  FADD R85, R46, 1 ;  /* 0x3f8000002e557421 */ /* 0x000fca0000000000 */
[----:B------:R-:W-:-:S13]  /*2670*/  FSETP.GT.AND P4, PT, R85, 8.50705917302346158658e+37, PT ;  /* 0x7e8000005500780b */ /* 0x000fda0003f84000 */
[----:B------:R-:W-:-:S06]  /*2680*/  @P4 FMUL R85, R85, 0.25 ;  /* 0x3e80000055554820 */ /* 0x000fcc0000400000 */
[----:B------:R-:W1:Y:S01]  /*2690*/  MUFU.RCP R85, R85 ;  /* 0x0000005500557308 */ /* 0x000e620000001000 */
[----:B0-----:R-:W-:Y:S02]  /*26a0*/  FSEL R44, R74, 1, P4 ;  /* 0x3f8000004a2c7808 */ /* 0x001fe40002000000 */
[----:B------:R-:W-:Y:S01]  /*26b0*/  IADD3 R48, P4, R81, UR4, RZ ;  /* 0x0000000451307c10 */ /* 0x000fe2000ff9e0ff */
[----:B------:R-:W-:Y:S01]  /*26c0*/  FMUL R92, R92, R49 ;  /* 0x000000315c5c7220 */ /* 0x000fe20000400000 */
[----:B------:R-:W-:Y:S02]  /*26d0*/  CS2R R46, SRZ ;  /* 0x00000000002e7805 */ /* 0x000fe4000001ff00 */
[----:B------:R-:W-:Y:S01]  /*26e0*/  IADD3.X R49, R82, UR5, RZ, P4, !PT ;  /* 0x0000000552317c10 */ /* 0x000fe2000a7fe4ff */
[----:B-1----:R-:W-:Y:S01]  /*26f0*/  FMUL R96, R85, R44 ;  /* 0x0000002c55607220 */ /* 0x002fe20000400000 */
[----:B------:R-:W-:-:S06]  /*2700*/  CS2R R44, SRZ ;  /* 0x00000000002c7805 */ /* 0x000fcc000001ff00 */
[----:B------:R0:W5:Y:S01]  /*2710*/  @P1 LDG.E.128 R44, desc[UR6][R48.64] ;  /* 0x00000006302c1981 */ /* 0x000162000c1e1d00 */
[----:B--2---:R-:W-:-:S04]  /*2720*/  FADD R52, RZ, -R52 ;  /* 0x80000034ff347221 */ /* 0x004fc80000000000 */
[----:B------:R-:W-:-:S05]  /*2730*/  FMUL R52, R52, 1.4426950216293334961 ;  /* 0x3fb8aa3b34347820 */ /* 0x000fca0000400000 */
[----:B------:R-:W-:Y:S01]  /*2740*/  FSETP.GEU.AND P4, PT, R52, -126, PT ;  /* 0xc2fc00003400780b */ /* 0x000fe20003f8e000 */
[----:B------:R-:W-:Y:S01]  /*2750*/  FMUL R88, R87, R50 ;  /* 0x0000003257587220 */ /* 0x000fe20000400000 */
[----:B------:R-:W-:-:S11]  /*2760*/  FADD R53, RZ, -R53 ;  /* 0x80000035ff357221 */ /* 0x000fd60000000000 */
[----:B------:R-:W-:-:S04]  /*2770*/  @!P4 FMUL R52, R52, 0.5 ;  /* 0x3f0000003434c820 */ /* 0x000fc80000400000 */
[----:B------:R-:W1:Y:S01]  /*2780*/  MUFU.EX2 R50, R52 ;  /* 0x0000003400327308 */ /* 0x000e620000000800 */
[----:B------:R-:W-:-:S05]  /*2790*/  FMUL R53, R53, 1.4426950216293334961 ;  /* 0x3fb8aa3b35357820 */ /* 0x000fca0000400000 */
[----:B------:R-:W-:Y:S01]  /*27a0*/  FSETP.GEU.AND P6, PT, R53, -126, PT ;  /* 0xc2fc00003500780b */ /* 0x000fe20003fce000 */
[----:B-1----:R-:W-:-:S04]  /*27b0*/  @!P4 FMUL R50, R50, R50 ;  /* 0x000000323232c220 */ /* 0x002fc80000400000 */
[----:B------:R-:W-:-:S08]  /*27c0*/  FADD R50, R50, 1 ;  /* 0x3f80000032327421 */ /* 0x000fd00000000000 */
[----:B------:R-:W-:Y:S01]  /*27d0*/  @!P6 FMUL R53, R53, 0.5 ;  /* 0x3f0000003535e820 */ /* 0x000fe20000400000 */
[----:B------:R-:W-:-:S03]  /*27e0*/  FSETP.GT.AND P5, PT, R50, 8.50705917302346158658e+37, PT ;  /* 0x7e8000003200780b */ /* 0x000fc60003fa4000 */
[----:B0-----:R-:W0:Y:S01]  /*27f0*/  MUFU.EX2 R48, R53 ;  /* 0x0000003500307308 */ /* 0x001e220000000800 */
[----:B------:R-:W-:-:S09]  /*2800*/  FADD R54, RZ, -R54 ;  /* 0x80000036ff367221 */ /* 0x000fd20000000000 */
[----:B------:R-:W-:Y:S01]  /*2810*/  @P5 FMUL R50, R50, 0.25 ;  /* 0x3e80000032325820 */ /* 0x000fe20000400000 */
[----:B0-----:R-:W-:Y:S01]  /*2820*/  @!P6 FMUL R48, R48, R48 ;  /* 0x000000303030e220 */ /* 0x001fe20000400000 */
[----:B------:R-:W-:-:S04]  /*2830*/  FMUL R54, R54, 1.4426950216293334961 ;  /* 0x3fb8aa3b36367820 */ /* 0x000fc80000400000 */
[----:B------:R-:W0:Y:S01]  /*2840*/  MUFU.RCP R50, R50 ;  /* 0x0000003200327308 */ /* 0x000e220000001000 */
[----:B------:R-:W-:Y:S01]  /*2850*/  FADD R52, R48, 1 ;  /* 0x3f80000030347421 */ /* 0x000fe20000000000 */
[----:B------:R-:W-:Y:S01]  /*2860*/  FSETP.GEU.AND P6, PT, R54, -126, PT ;  /* 0xc2fc00003600780b */ /* 0x000fe20003fce000 */
[----:B------:R-:W-:-:S03]  /*2870*/  FADD R55, RZ, -R55 ;  /* 0x80000037ff377221 */ /* 0x000fc60000000000 */
[----:B------:R-:W-:Y:S02]  /*2880*/  FSETP.GT.AND P4, PT, R52, 8.50705917302346158658e+37, PT ;  /* 0x7e8000003400780b */ /* 0x000fe40003f84000 */
[----:B------:R-:W-:Y:S01]  /*2890*/  FSEL R49, R74, 1, P5 ;  /* 0x3f8000004a317808 */ /* 0x000fe20002800000 */
[----:B------:R-:W-:Y:S01]  /*28a0*/  FMUL R55, R55, 1.4426950216293334961 ;  /* 0x3fb8aa3b37377820 */ /* 0x000fe20000400000 */
[----:B------:R-:W-:-:S03]  /*28b0*/  FMUL R96, R96, R51 ;  /* 0x0000003360607220 */ /* 0x000fc60000400000 */
[----:B0-----:R-:W-:Y:S01]  /*28c0*/  FMUL R53, R50, R49 ;  /* 0x0000003132357220 */ /* 0x001fe20000400000 */
[----:B------:R-:W-:Y:S01]  /*28d0*/  FSETP.GEU.AND P5, PT, R55, -126, PT ;  /* 0xc2fc00003700780b */ /* 0x000fe20003fae000 */
[----:B---3--:R-:W-:-:S04]  /*28e0*/  FADD R36, RZ, -R36 ;  /* 0x80000024ff247221 */ /* 0x008fc80000000000 */
[----:B------:R-:W-:Y:S01]  /*28f0*/  FMUL R49, R36, 1.4426950216293334961 ;  /* 0x3fb8aa3b24317820 */ /* 0x000fe20000400000 */
[----:B------:R-:W-:Y:S01]  /*2900*/  @!P6 FMUL R54, R54, 0.5 ;  /* 0x3f0000003636e820 */ /* 0x000fe20000400000 */
[----:B------:R-:W-:Y:S01]  /*2910*/  @P4 FMUL R52, R52, 0.25 ;  /* 0x3e80000034344820 */ /* 0x000fe20000400000 */
[----:B------:R-:W-:Y:S02]  /*2920*/  FSEL R51, R74, 1, P4 ;  /* 0x3f8000004a337808 */ /* 0x000fe40002000000 */
[----:B------:R-:W-:Y:S01]  /*2930*/  FSETP.GEU.AND P4, PT, R49, -126, PT ;  /* 0xc2fc00003100780b */ /* 0x000fe20003f8e000 */
[----:B------:R-:W0:Y:S01]  /*2940*/  MUFU.EX2 R48, R54 ;  /* 0x0000003600307308 */ /* 0x000e220000000800 */
[----:B------:R-:W-:Y:S01]  /*2950*/  FADD R37, RZ, -R37 ;  /* 0x80000025ff257221 */ /* 0x000fe20000000000 */
[----:B------:R-:W-:Y:S01]  /*2960*/  @!P5 FMUL R55, R55, 0.5 ;  /* 0x3f0000003737d820 */ /* 0x000fe20000400000 */
[----:B------:R-:W-:Y:S02]  /*2970*/  FMUL R53, R53, R28 ;  /* 0x0000001c35357220 */ /* 0x000fe40000400000 */
[----:B------:R-:W-:-:S03]  /*2980*/  FMUL R37, R37, 1.4426950216293334961 ;  /* 0x3fb8aa3b25257820 */ /* 0x000fc60000400000 */
[----:B------:R-:W1:Y:S04]  /*2990*/  MUFU.EX2 R36, R55 ;  /* 0x0000003700247308 */ /* 0x000e680000000800 */
[----:B------:R-:W-:Y:S01]  /*29a0*/  @!P4 FMUL R49, R49, 0.5 ;  /* 0x3f0000003131c820 */ /* 0x000fe20000400000 */
[----:B0-----:R-:W-:-:S03]  /*29b0*/  @!P6 FMUL R48, R48, R48 ;  /* 0x000000303030e220 */ /* 0x001fc60000400000 */
[----:B------:R-:W0:Y:S01]  /*29c0*/  MUFU.EX2 R28, R49 ;  /* 0x00000031001c7308 */ /* 0x000e220000000800 */
[----:B------:R-:W-:Y:S01]  /*29d0*/  FSETP.GEU.AND P6, PT, R37, -126, PT ;  /* 0xc2fc00002500780b */ /* 0x000fe20003fce000 */
[----:B------:R-:W-:Y:S01]  /*29e0*/  FADD R38, RZ, -R38 ;  /* 0x80000026ff267221 */ /* 0x000fe20000000000 */
[----:B------:R-:W-:-:S05]  /*29f0*/  FADD R50, R48, 1 ;  /* 0x3f80000030327421 */ /* 0x000fca0000000000 */
[----:B------:R-:W2:Y:S01]  /*2a00*/  MUFU.RCP R52, R52 ;  /* 0x0000003400347308 */ /* 0x000ea20000001000 */
[----:B------:R-:W-:Y:S01]  /*2a10*/  FMUL R48, R38, 1.4426950216293334961 ;  /* 0x3fb8aa3b26307820 */ /* 0x000fe20000400000 */
[----:B-1----:R-:W-:Y:S01]  /*2a20*/  @!P5 FMUL R36, R36, R36 ;  /* 0x000000242424d220 */ /* 0x002fe20000400000 */
[----:B------:R-:W-:-:S03]  /*2a30*/  FSETP.GT.AND P5, PT, R50, 8.50705917302346158658e+37, PT ;  /* 0x7e8000003200780b */ /* 0x000fc60003fa4000 */
[----:B------:R-:W-:Y:S01]  /*2a40*/  @!P6 FMUL R37, R37, 0.5 ;  /* 0x3f0000002525e820 */ /* 0x000fe20000400000 */
[----:B0-----:R-:W-:Y:S01]  /*2a50*/  @!P4 FMUL R28, R28, R28 ;  /* 0x0000001c1c1cc220 */ /* 0x001fe20000400000 */
[----:B------:R-:W-:Y:S02]  /*2a60*/  FSETP.GEU.AND P4, PT, R48, -126, PT ;  /* 0xc2fc00003000780b */ /* 0x000fe40003f8e000 */
[----:B------:R-:W0:Y:S01]  /*2a70*/  MUFU.EX2 R38, R37 ;  /* 0x0000002500267308 */ /* 0x000e220000000800 */
[----:B------:R-:W-:Y:S01]  /*2a80*/  FADD R36, R36, 1 ;  /* 0x3f80000024247421 */ /* 0x000fe20000000000 */
[----:B--2---:R-:W-:-:S04]  /*2a90*/  FMUL R54, R52, R51 ;  /* 0x0000003334367220 */ /* 0x004fc80000400000 */
[----:B------:R-:W-:Y:S01]  /*2aa0*/  @P5 FMUL R50, R50, 0.25 ;  /* 0x3e80000032325820 */ /* 0x000fe20000400000 */
[----:B------:R-:W-:Y:S01]  /*2ab0*/  FMUL R52, R54, R29 ;  /* 0x0000001d36347220 */ /* 0x000fe20000400000 */
[----:B------:R-:W-:Y:S02]  /*2ac0*/  FSEL R29, R74, 1, P5 ;  /* 0x3f8000004a1d7808 */ /* 0x000fe40002800000 */
[----:B------:R-:W-:Y:S01]  /*2ad0*/  FSETP.GT.AND P5, PT, R36, 8.50705917302346158658e+37, PT ;  /* 0x7e8000002400780b */ /* 0x000fe20003fa4000 */
[----:B------:R-:W-:Y:S01]  /*2ae0*/  @!P4 FMUL R48, R48, 0.5 ;  /* 0x3f0000003030c820 */ /* 0x000fe20000400000 */
[----:B------:R-:W-:Y:S01]  /*2af0*/  FADD R28, R28, 1 ;  /* 0x3f8000001c1c7421 */ /* 0x000fe20000000000 */
[----:B------:R-:W-:Y:S01]  /*2b00*/  FADD R39, RZ, -R39 ;  /* 0x80000027ff277221 */ /* 0x000fe20000000000 */
[----:B0-----:R-:W-:-:S03]  /*2b10*/  @!P6 FMUL R38, R38, R38 ;  /* 0x000000262626e220 */ /* 0x001fc60000400000 */
[----:B------:R-:W-:Y:S01]  /*2b20*/  FSETP.GT.AND P6, PT, R28, 8.50705917302346158658e+37, PT ;  /* 0x7e8000001c00780b */ /* 0x000fe20003fc4000 */
[----:B------:R-:W0:Y:S01]  /*2b30*/  MUFU.EX2 R48, R48 ;  /* 0x0000003000307308 */ /* 0x000e220000000800 */
[----:B------:R-:W-:Y:S01]  /*2b40*/  FMUL R39, R39, 1.4426950216293334961 ;  /* 0x3fb8aa3b27277820 */ /* 0x000fe20000400000 */
[----:B------:R-:W-:-:S03]  /*2b50*/  FSEL R49, R74, 1, P5 ;  /* 0x3f8000004a317808 */ /* 0x000fc60002800000 */
[----:B------:R-:W-:Y:S01]  /*2b60*/  @P5 FMUL R36, R36, 0.25 ;  /* 0x3e80000024245820 */ /* 0x000fe20000400000 */
[----:B------:R-:W-:Y:S02]  /*2b70*/  FSETP.GEU.AND P5, PT, R39, -126, PT ;  /* 0xc2fc00002700780b */ /* 0x000fe40003fae000 */
[----:B------:R-:W1:Y:S01]  /*2b80*/  MUFU.RCP R50, R50 ;  /* 0x0000003200327308 */ /* 0x000e620000001000 */
[----:B------:R-:W-:Y:S01]  /*2b90*/  FADD R38, R38, 1 ;  /* 0x3f80000026267421 */ /* 0x000fe20000000000 */
[----:B------:R-:W-:Y:S02]  /*2ba0*/  FSEL R51, R74, 1, P6 ;  /* 0x3f8000004a337808 */ /* 0x000fe40003000000 */
[----:B------:R-:W-:Y:S02]  /*2bb0*/  @P6 FMUL R28, R28, 0.25 ;  /* 0x3e8000001c1c6820 */ /* 0x000fe40000400000 */
[----:B------:R-:W-:Y:S01]  /*2bc0*/  FSETP.GT.AND P6, PT, R38, 8.50705917302346158658e+37, PT ;  /* 0x7e8000002600780b */ /* 0x000fe20003fc4000 */
[----:B0-----:R-:W-:-:S04]  /*2bd0*/  @!P4 FMUL R48, R48, R48 ;  /* 0x000000303030c220 */ /* 0x001fc80000400000 */
[----:B------:R-:W-:Y:S01]  /*2be0*/  @!P5 FMUL R39, R39, 0.5 ;  /* 0x3f0000002727d820 */ /* 0x000fe20000400000 */
[----:B----4-:R-:W-:-:S04]  /*2bf0*/  FADD R24, RZ, -R24 ;  /* 0x80000018ff187221 */ /* 0x010fc80000000000 */
[----:B------:R-:W-:-:S05]  /*2c00*/  FMUL R24, R24, 1.4426950216293334961 ;  /* 0x3fb8aa3b18187820 */ /* 0x000fca0000400000 */
[----:B------:R-:W-:Y:S01]  /*2c10*/  FSETP.GEU.AND P4, PT, R24, -126, PT ;  /* 0xc2fc00001800780b */ /* 0x000fe20003f8e000 */
[----:B-1----:R-:W-:Y:S01]  /*2c20*/  FMUL R37, R50, R29 ;  /* 0x0000001d32257220 */ /* 0x002fe20000400000 */
[----:B------:R-:W-:Y:S01]  /*2c30*/  FADD R29, R48, 1 ;  /* 0x3f800000301d7421 */ /* 0x000fe20000000000 */
[----:B------:R-:W0:Y:S01]  /*2c40*/  MUFU.RCP R36, R36 ;  /* 0x0000002400247308 */ /* 0x000e220000001000 */
[----:B------:R-:W-:Y:S01]  /*2c50*/  @P6 FMUL R38, R38, 0.25 ;  /* 0x3e80000026266820 */ /* 0x000fe20000400000 */
[----:B------:R-:W-:Y:S01]  /*2c60*/  FSEL R55, R74, 1, P6 ;  /* 0x3f8000004a377808 */ /* 0x000fe20003000000 */
[----:B------:R-:W-:Y:S01]  /*2c70*/  FADD R25, RZ, -R25 ;  /* 0x80000019ff197221 */ /* 0x000fe20000000000 */
[----:B------:R-:W-:-:S04]  /*2c80*/  FSETP.GT.AND P6, PT, R29, 8.50705917302346158658e+37, PT ;  /* 0x7e8000001d00780b */ /* 0x000fc80003fc4000 */
[----:B------:R-:W1:Y:S02]  /*2c90*/  MUFU.EX2 R39, R39 ;  /* 0x0000002700277308 */ /* 0x000e640000000800 */
[----:B------:R-:W-:Y:S01]  /*2ca0*/  @!P4 FMUL R24, R24, 0.5 ;  /* 0x3f0000001818c820 */ /* 0x000fe20000400000 */
[----:B------:R-:W-:Y:S01]  /*2cb0*/  FMUL R48, R25, 1.4426950216293334961 ;  /* 0x3fb8aa3b19307820 */ /* 0x000fe20000400000 */
[----:B------:R-:W-:-:S04]  /*2cc0*/  FADD R26, RZ, -R26 ;  /* 0x8000001aff1a7221 */ /* 0x000fc80000000000 */
[----:B------:R-:W2:Y:S01]  /*2cd0*/  MUFU.EX2 R25, R24 ;  /* 0x0000001800197308 */ /* 0x000ea20000000800 */
[----:B0-----:R-:W-:Y:S01]  /*2ce0*/  FMUL R94, R36, R49 ;  /* 0x00000031245e7220 */ /* 0x001fe20000400000 */
[----:B------:R-:W-:Y:S01]  /*2cf0*/  FMUL R26, R26, 1.4426950216293334961 ;  /* 0x3fb8aa3b1a1a7820 */ /* 0x000fe20000400000 */
[----:B------:R-:W-:Y:S01]  /*2d00*/  @P6 FMUL R29, R29, 0.25 ;  /* 0x3e8000001d1d6820 */ /* 0x000fe20000400000 */
[----:B------:R-:W-:Y:S01]  /*2d10*/  FSEL R36, R74, 1, P6 ;  /* 0x3f8000004a247808 */ /* 0x000fe20003000000 */
[----:B-1----:R-:W-:Y:S01]  /*2d20*/  @!P5 FMUL R39, R39, R39 ;  /* 0x000000272727d220 */ /* 0x002fe20000400000 */
[----:B------:R-:W-:Y:S02]  /*2d30*/  FSETP.GEU.AND P6, PT, R48, -126, PT ;  /* 0xc2fc00003000780b */ /* 0x000fe40003fce000 */
[----:B------:R-:W0:Y:S01]  /*2d40*/  MUFU.RCP R28, R28 ;  /* 0x0000001c001c7308 */ /* 0x000e220000001000 */
[----:B------:R-:W-:Y:S01]  /*2d50*/  FADD R39, R39, 1 ;  /* 0x3f80000027277421 */ /* 0x000fe20000000000 */
[----:B------:R-:W-:Y:S01]  /*2d60*/  FSETP.GEU.AND P5, PT, R26, -126, PT ;  /* 0xc2fc00001a00780b */ /* 0x000fe20003fae000 */
[----:B--2---:R-:W-:-:S03]  /*2d70*/  @!P4 FMUL R25, R25, R25 ;  /* 0x000000191919c220 */ /* 0x004fc60000400000 */
[----:B------:R-:W-:-:S05]  /*2d80*/  FSETP.GT.AND P4, PT, R39, 8.50705917302346158658e+37, PT ;  /* 0x7e8000002700780b */ /* 0x000fca0003f84000 */
[----:B------:R-:W-:Y:S01]  /*2d90*/  @!P6 FMUL R48, R48, 0.5 ;  /* 0x3f0000003030e820 */ /* 0x000fe20000400000 */
[----:B------:R-:W-:-:S03]  /*2da0*/  FSEL R82, R74, 1, P4 ;  /* 0x3f8000004a527808 */ /* 0x000fc60002000000 */
[----:B------:R1:W2:Y:S01]  /*2db0*/  MUFU.EX2 R81, R48 ;  /* 0x0000003000517308 */ /* 0x0002a20000000800 */
[----:B------:R-:W-:Y:S01]  /*2dc0*/  @!P5 FMUL R26, R26, 0.5 ;  /* 0x3f0000001a1ad820 */ /* 0x000fe20000400000 */
[----:B0-----:R-:W-:Y:S02]  /*2dd0*/  FMUL R51, R28, R51 ;  /* 0x000000331c337220 */ /* 0x001fe40000400000 */
[----:B------:R-:W-:Y:S01]  /*2de0*/  @P4 FMUL R39, R39, 0.25 ;  /* 0x3e80000027274820 */ /* 0x000fe20000400000 */
[----:B------:R-:W-:Y:S01]  /*2df0*/  IADD3 R24, P4, R79, UR8, RZ ;  /* 0x000000084f187c10 */ /* 0x000fe2000ff9e0ff */
[----:B------:R-:W-:Y:S02]  /*2e00*/  FADD R87, R25, 1 ;  /* 0x3f80000019577421 */ /* 0x000fe40000000000 */
[----:B------:R-:W0:Y:S01]  /*2e10*/  MUFU.EX2 R86, R26 ;  /* 0x0000001a00567308 */ /* 0x000e220000000800 */
[----:B-----5:R-:W-:Y:S01]  /*2e20*/  FMUL R85, R51, R32 ;  /* 0x0000002033557220 */ /* 0x020fe20000400000 */
[----:B-1----:R-:W-:-:S02]  /*2e30*/  CS2R R48, SRZ ;  /* 0x0000000000307805 */ /* 0x002fc4000001ff00 */
[----:B------:R-:W-:Y:S02]  /*2e40*/  CS2R R50, SRZ ;  /* 0x0000000000327805 */ /* 0x000fe4000001ff00 */
[----:B------:R-:W-:Y:S02]  /*2e50*/  IADD3.X R25, R80, UR9, RZ, P4, !PT ;  /* 0x0000000950197c10 */ /* 0x000fe4000a7fe4ff */
[----:B------:R-:W1:Y:S01]  /*2e60*/  MUFU.RCP R29, R29 ;  /* 0x0000001d001d7308 */ /* 0x000e620000001000 */
[----:B------:R-:W-:Y:S02]  /*2e70*/  FSETP.GT.AND P4, PT, R87, 8.50705917302346158658e+37, PT ;  /* 0x7e8000005700780b */ /* 0x000fe40003f84000 */
[----:B------:R3:W4:Y:S01]  /*2e80*/  @P2 LDG.E.128 R48, desc[UR6][R24.64] ;  /* 0x0000000618302981 */ /* 0x000722000c1e1d00 */
[----:B--2---:R-:W-:Y:S01]  /*2e90*/  @!P6 FMUL R81, R81, R81 ;  /* 0x000000515151e220 */ /* 0x004fe20000400000 */
[----:B0-----:R-:W-:-:S03]  /*2ea0*/  @!P5 FMUL R86, R86, R86 ;  /* 0x000000565656d220 */ /* 0x001fc60000400000 */
[----:B------:R-:W-:Y:S01]  /*2eb0*/  FADD R81, R81, 1 ;  /* 0x3f80000051517421 */ /* 0x000fe20000000000 */
[----:B------:R-:W-:Y:S01]  /*2ec0*/  FSEL R28, R74, 1, P4 ;  /* 0x3f8000004a1c7808 */ /* 0x000fe20002000000 */
[----:B------:R-:W-:-:S04]  /*2ed0*/  FADD R32, R86, 1 ;  /* 0x3f80000056207421 */ /* 0x000fc80000000000 */
[----:B------:R-:W-:Y:S01]  /*2ee0*/  @P4 FMUL R87, R87, 0.25 ;  /* 0x3e80000057574820 */ /* 0x000fe20000400000 */
[----:B-1----:R-:W-:Y:S01]  /*2ef0*/  FMUL R89, R29, R36 ;  /* 0x000000241d597220 */ /* 0x002fe20000400000 */
[----:B------:R-:W-:Y:S02]  /*2f00*/  IADD3 R36, P5, R79, UR4, RZ ;  /* 0x000000044f247c10 */ /* 0x000fe4000ffbe0ff */
[----:B------:R-:W-:Y:S01]  /*2f10*/  FSETP.GT.AND P4, PT, R81, 8.50705917302346158658e+37, PT ;  /* 0x7e8000005100780b */ /* 0x000fe20003f84000 */
[----:B------:R-:W-:Y:S01]  /*2f20*/  FMUL R54, R37, R30 ;  /* 0x0000001e25367220 */ /* 0x000fe20000400000 */
[----:B------:R-:W-:Y:S02]  /*2f30*/  IADD3.X R37, R80, UR5, RZ, P5, !PT ;  /* 0x0000000550257c10 */ /* 0x000fe4000affe4ff */
[C---:B------:R-:W-:Y:S01]  /*2f40*/  FSETP.GT.AND P5, PT, R32.reuse, 8.50705917302346158658e+37, PT ;  /* 0x7e8000002000780b */ /* 0x040fe20003fa4000 */
[----:B------:R-:W0:Y:S08]  /*2f50*/  MUFU.RCP R38, R38 ;  /* 0x0000002600267308 */ /* 0x000e300000001000 */
[----:B------:R-:W-:Y:S01]  /*2f60*/  @P4 FMUL R81, R81, 0.25 ;  /* 0x3e80000051514820 */ /* 0x000fe20000400000 */
[----:B------:R-:W1:Y:S03]  /*2f70*/  MUFU.RCP R87, R87 ;  /* 0x0000005700577308 */ /* 0x000e660000001000 */
[----:B------:R-:W-:-:S05]  /*2f80*/  @P5 FMUL R32, R32, 0.25 ;  /* 0x3e80000020205820 */ /* 0x000fca0000400000 */
[----:B------:R-:W2:Y:S01]  /*2f90*/  MUFU.RCP R81, R81 ;  /* 0x0000005100517308 */ /* 0x000ea20000001000 */
[----:B0-----:R-:W-:-:S07]  /*2fa0*/  FMUL R26, R38, R55 ;  /* 0x00000037261a7220 */ /* 0x001fce0000400000 */
[----:B------:R-:W0:Y:S01]  /*2fb0*/  MUFU.RCP R39, R39 ;  /* 0x0000002700277308 */ /* 0x000e220000001000 */
[----:B---3--:R-:W-:-:S07]  /*2fc0*/  FSEL R24, R74, 1, P4 ;  /* 0x3f8000004a187808 */ /* 0x008fce0002000000 */
[----:B------:R-:W3:Y:S01]  /*2fd0*/  MUFU.RCP R32, R32 ;  /* 0x0000002000207308 */ /* 0x000ee20000001000 */
[----:B------:R-:W-:Y:S01]  /*2fe0*/  FMUL R94, R94, R31 ;  /* 0x0000001f5e5e7220 */ /* 0x000fe20000400000 */
[----:B-1----:R-:W-:Y:S01]  /*2ff0*/  FMUL R38, R87, R28 ;  /* 0x0000001c57267220 */ /* 0x002fe20000400000 */
[----:B------:R-:W-:Y:S02]  /*3000*/  CS2R R28, SRZ ;  /* 0x00000000001c7805 */ /* 0x000fe4000001ff00 */
[----:B------:R-:W-:Y:S02]  /*3010*/  CS2R R30, SRZ ;  /* 0x00000000001e7805 */ /* 0x000fe4000001ff00 */
[----:B------:R-:W-:Y:S01]  /*3020*/  FSEL R25, R74, 1, P5 ;  /* 0x3f8000004a197808 */ /* 0x000fe20002800000 */
[----:B--2---:R-:W-:Y:S01]  /*3030*/  FMUL R79, R81, R24 ;  /* 0x00000018514f7220 */ /* 0x004fe20000400000 */
[----:B------:R-:W-:Y:S01]  /*3040*/  IADD3 R24, P4, R77, UR8, RZ ;  /* 0x000000084d187c10 */ /* 0x000fe2000ff9e0ff */
[----:B0-----:R-:W-:Y:S01]  /*3050*/  FMUL R82, R39, R82 ;  /* 0x0000005227527220 */ /* 0x001fe20000400000 */
[----:B------:R-:W-:Y:S01]  /*3060*/  FFMA R80, R38, R44, -R93 ;  /* 0x0000002c26507223 */ /* 0x000fe2000000085d */
[----:B------:R0:W2:Y:S01]  /*3070*/  @P2 LDG.E.128 R28, desc[UR6][R36.64] ;  /* 0x00000006241c2981 */ /* 0x0000a2000c1e1d00 */
[----:B------:R-:W-:Y:S01]  /*3080*/  CS2R R38, SRZ ;  /* 0x0000000000267805 */ /* 0x000fe2000001ff00 */
[----:B---3--:R-:W-:Y:S01]  /*3090*/  FMUL R44, R32, R25 ;  /* 0x00000019202c7220 */ /* 0x008fe20000400000 */
[----:B------:R-:W-:-:S02]  /*30a0*/  IADD3.X R25, R78, UR9, RZ, P4, !PT ;  /* 0x000000094e197c10 */ /* 0x000fc4000a7fe4ff */
[----:B0-----:R-:W-:-:S06]  /*30b0*/  CS2R R36, SRZ ;  /* 0x0000000000247805 */ /* 0x001fcc000001ff00 */
[----:B------:R0:W3:Y:S01]  /*30c0*/  @P3 LDG.E.128 R36, desc[UR6][R24.64] ;  /* 0x0000000618243981 */ /* 0x0000e2000c1e1d00 */
[----:B------:R-:W-:-:S04]  /*30d0*/  FADD R27, RZ, -R27 ;  /* 0x8000001bff1b7221 */ /* 0x000fc80000000000 */
[----:B------:R-:W-:-:S05]  /*30e0*/  FMUL R27, R27, 1.4426950216293334961 ;  /* 0x3fb8aa3b1b1b7820 */ /* 0x000fca0000400000 */
[----:B------:R-:W-:Y:S01]  /*30f0*/  FSETP.GEU.AND P4, PT, R27, -126, PT ;  /* 0xc2fc00001b00780b */ /* 0x000fe20003f8e000 */
[----:B------:R-:W-:-:S12]  /*3100*/  FMUL R87, R26, R33 ;  /* 0x000000211a577220 */ /* 0x000fd80000400000 */
        /* <DEDUP_REMOVED lines=8> */
[----:B0-----:R-:W-:Y:S01]  /*3190*/  FSEL R25, R74, 1, P4 ;  /* 0x3f8000004a197808 */ /* 0x001fe20002000000 */
[----:B------:R-:W-:Y:S01]  /*31a0*/  FFMA R79, R79, R45, -R100 ;  /* 0x0000002d4f4f7223 */ /* 0x000fe20000000864 */
[----:B------:R-:W-:Y:S02]  /*31b0*/  IADD3 R32, P4, R77, UR4, RZ ;  /* 0x000000044d207c10 */ /* 0x000fe4000ff9e0ff */
[----:B------:R-:W-:Y:S02]  /*31c0*/  CS2R R26, SRZ ;  /* 0x00000000001a7805 */ /* 0x000fe4000001ff00 */
[----:B------:R-:W-:Y:S01]  /*31d0*/  IADD3.X R33, R78, UR5, RZ, P4, !PT ;  /* 0x000000054e217c10 */ /* 0x000fe2000a7fe4ff */
[----:B-1----:R-:W-:Y:S01]  /*31e0*/  FMUL R45, R34, R25 ;  /* 0x00000019222d7220 */ /* 0x002fe20000400000 */
[----:B------:R-:W-:-:S06]  /*31f0*/  CS2R R24, SRZ ;  /* 0x0000000000187805 */ /* 0x000fcc000001ff00 */
[----:B------:R0:W5:Y:S01]  /*3200*/  @P3 LDG.E.128 R24, desc[UR6][R32.64] ;  /* 0x0000000620183981 */ /* 0x000162000c1e1d00 */
[----:B------:R-:W-:Y:S01]  /*3210*/  FMUL R86, R82, R35 ;  /* 0x0000002352567220 */ /* 0x000fe20000400000 */
[----:B------:R-:W-:Y:S01]  /*3220*/  FFMA R46, R44, R46, -R91 ;  /* 0x0000002e2c2e7223 */ /* 0x000fe2000000085b */
[----:B------:R-:W-:Y:S01]  /*3230*/  FFMA R47, R45, R47, -R98 ;  /* 0x0000002f2d2f7223 */ /* 0x000fe20000000862 */
[----:B----4-:R-:W-:-:S04]  /*3240*/  FADD R48, RZ, -R48 ;  /* 0x80000030ff307221 */ /* 0x010fc80000000000 */
[----:B------:R-:W-:-:S05]  /*3250*/  FMUL R48, R48, 1.4426950216293334961 ;  /* 0x3fb8aa3b30307820 */ /* 0x000fca0000400000 */
[----:B------:R-:W-:Y:S01]  /*3260*/  FSETP.GEU.AND P5, PT, R48, -126, PT ;  /* 0xc2fc00003000780b */ /* 0x000fe20003fae000 */
[----:B------:R-:W-:-:S04]  /*3270*/  FADD R49, RZ, -R49 ;  /* 0x80000031ff317221 */ /* 0x000fc80000000000 */
[----:B------:R-:W-:-:S05]  /*3280*/  FMUL R49, R49, 1.4426950216293334961 ;  /* 0x3fb8aa3b31317820 */ /* 0x000fca0000400000 */
[----:B------:R-:W-:-:S03]  /*3290*/  FSETP.GEU.AND P4, PT, R49, -126, PT ;  /* 0xc2fc00003100780b */ /* 0x000fc60003f8e000 */
[----:B------:R-:W-:-:S04]  /*32a0*/  @!P5 FMUL R48, R48, 0.5 ;  /* 0x3f0000003030d820 */ /* 0x000fc80000400000 */
[----:B------:R-:W1:Y:S06]  /*32b0*/  MUFU.EX2 R34, R48 ;  /* 0x0000003000227308 */ /* 0x000e6c0000000800 */
[----:B------:R-:W-:Y:S01]  /*32c0*/  @!P4 FMUL R49, R49, 0.5 ;  /* 0x3f0000003131c820 */ /* 0x000fe20000400000 */
[----:B------:R-:W-:-:S03]  /*32d0*/  FADD R50, RZ, -R50 ;  /* 0x80000032ff327221 */ /* 0x000fc60000000000 */
[----:B0-----:R-:W0:Y:S01]  /*32e0*/  MUFU.EX2 R32, R49 ;  /* 0x0000003100207308 */ /* 0x001e220000000800 */
[----:B-1----:R-:W-:Y:S01]  /*32f0*/  @!P5 FMUL R34, R34, R34 ;  /* 0x000000222222d220 */ /* 0x002fe20000400000 */
[----:B------:R-:W-:Y:S01]  /*3300*/  FMUL R50, R50, 1.4426950216293334961 ;  /* 0x3fb8aa3b32327820 */ /* 0x000fe20000400000 */
[----:B------:R-:W-:Y:S02]  /*3310*/  FADD R51, RZ, -R51 ;  /* 0x80000033ff337221 */ /* 0x000fe40000000000 */
[----:B------:R-:W-:Y:S02]  /*3320*/  FADD R35, R34, 1 ;  /* 0x3f80000022237421 */ /* 0x000fe40000000000 */
[----:B------:R-:W-:Y:S01]  /*3330*/  FMUL R51, R51, 1.4426950216293334961 ;  /* 0x3fb8aa3b33337820 */ /* 0x000fe20000400000 */
[----:B------:R-:W-:Y:S02]  /*3340*/  FSETP.GEU.AND P6, PT, R50, -126, PT ;  /* 0xc2fc00003200780b */ /* 0x000fe40003fce000 */
[----:B------:R-:W-:Y:S01]  /*3350*/  FSETP.GT.AND P5, PT, R35, 8.50705917302346158658e+37, PT ;  /* 0x7e8000002300780b */ /* 0x000fe20003fa4000 */
[----:B0-----:R-:W-:Y:S01]  /*3360*/  @!P4 FMUL R32, R32, R32 ;  /* 0x000000202020c220 */ /* 0x001fe20000400000 */
[----:B------:R-:W-:-:S02]  /*3370*/  FSETP.GEU.AND P4, PT, R51, -126, PT ;  /* 0xc2fc00003300780b */ /* 0x000fc40003f8e000 */
[----:B------:R-:W-:-:S07]  /*3380*/  FSEL R48, R74, 1, P5 ;  /* 0x3f8000004a307808 */ /* 0x000fce0002800000 */
[----:B------:R-:W-:Y:S02]  /*3390*/  @!P6 FMUL R50, R50, 0.5 ;  /* 0x3f0000003232e820 */ /* 0x000fe40000400000 */
[----:B------:R-:W-:Y:S02]  /*33a0*/  @P5 FMUL R35, R35, 0.25 ;  /* 0x3e80000023235820 */ /* 0x000fe40000400000 */
[----:B------:R-:W0:Y:S01]  /*33b0*/  MUFU.EX2 R33, R50 ;  /* 0x0000003200217308 */ /* 0x000e220000000800 */
[----:B------:R-:W-:Y:S01]  /*33c0*/  @!P4 FMUL R51, R51, 0.5 ;  /* 0x3f0000003333c820 */ /* 0x000fe20000400000 */
[----:B---3--:R-:W-:-:S04]  /*33d0*/  FADD R36, RZ, -R36 ;  /* 0x80000024ff247221 */ /* 0x008fc80000000000 */
[----:B------:R-:W-:-:S05]  /*33e0*/  FMUL R36, R36, 1.4426950216293334961 ;  /* 0x3fb8aa3b24247820 */ /* 0x000fca0000400000 */
[----:B------:R-:W-:Y:S01]  /*33f0*/  FSETP.GEU.AND P5, PT, R36, -126, PT ;  /* 0xc2fc00002400780b */ /* 0x000fe20003fae000 */
[----:B------:R-:W1:Y:S01]  /*3400*/  MUFU.EX2 R34, R51 ;  /* 0x0000003300227308 */ /* 0x000e620000000800 */
[----:B------:R-:W-:Y:S01]  /*3410*/  FADD R44, R32, 1 ;  /* 0x3f800000202c7421 */ /* 0x000fe20000000000 */
[----:B0-----:R-:W-:-:S10]  /*3420*/  @!P6 FMUL R33, R33, R33 ;  /* 0x000000212121e220 */ /* 0x001fd40000400000 */
[----:B------:R-:W-:-:S04]  /*3430*/  @!P5 FMUL R36, R36, 0.5 ;  /* 0x3f0000002424d820 */ /* 0x000fc80000400000 */
[----:B------:R-:W0:Y:S01]  /*3440*/  MUFU.EX2 R32, R36 ;  /* 0x0000002400207308 */ /* 0x000e220000000800 */
[----:B------:R-:W-:Y:S01]  /*3450*/  FSETP.GT.AND P6, PT, R44, 8.50705917302346158658e+37, PT ;  /* 0x7e8000002c00780b */ /* 0x000fe20003fc4000 */
[----:B------:R-:W-:Y:S01]  /*3460*/  FADD R33, R33, 1 ;  /* 0x3f80000021217421 */ /* 0x000fe20000000000 */
[----:B-1----:R-:W-:-:S04]  /*3470*/  @!P4 FMUL R34, R34, R34 ;  /* 0x000000222222c220 */ /* 0x002fc80000400000 */
[----:B------:R-:W-:Y:S01]  /*3480*/  FADD R34, R34, 1 ;  /* 0x3f80000022227421 */ /* 0x000fe20000000000 */
[----:B------:R-:W-:Y:S01]  /*3490*/  FSETP.GT.AND P4, PT, R33, 8.50705917302346158658e+37, PT ;  /* 0x7e8000002100780b */ /* 0x000fe20003f84000 */
[----:B------:R-:W1:Y:S01]  /*34a0*/  MUFU.RCP R35, R35 ;  /* 0x0000002300237308 */ /* 0x000e620000001000 */
[----:B0-----:R-:W-:Y:S02]  /*34b0*/  @!P5 FMUL R32, R32, R32 ;  /* 0x000000202020d220 */ /* 0x001fe40000400000 */
[----:B------:R-:W-:Y:S02]  /*34c0*/  FSETP.GT.AND P5, PT, R34, 8.50705917302346158658e+37, PT ;  /* 0x7e8000002200780b */ /* 0x000fe40003fa4000 */
[----:B------:R-:W-:-:S07]  /*34d0*/  @P6 FMUL R44, R44, 0.25 ;  /* 0x3e8000002c2c6820 */ /* 0x000fce0000400000 */
[----:B------:R-:W-:Y:S01]  /*34e0*/  @P4 FMUL R33, R33, 0.25 ;  /* 0x3e80000021214820 */ /* 0x000fe20000400000 */
[----:B------:R-:W0:Y:S03]  /*34f0*/  MUFU.RCP R44, R44 ;  /* 0x0000002c002c7308 */ /* 0x000e260000001000 */
[----:B------:R-:W-:-:S05]  /*3500*/  @P5 FMUL R34, R34, 0.25 ;  /* 0x3e80000022225820 */ /* 0x000fca0000400000 */
[----:B------:R-:W3:Y:S01]  /*3510*/  MUFU.RCP R33, R33 ;  /* 0x0000002100217308 */ /* 0x000ee20000001000 */
[----:B------:R-:W-:Y:S01]  /*3520*/  FSEL R45, R74, 1, P6 ;  /* 0x3f8000004a2d7808 */ /* 0x000fe20003000000 */
[----:B-1----:R-:W-:-:S06]  /*3530*/  FMUL R81, R35, R48 ;  /* 0x0000003023517220 */ /* 0x002fcc0000400000 */
[----:B------:R-:W1:Y:S01]  /*3540*/  MUFU.RCP R34, R34 ;  /* 0x0000002200227308 */ /* 0x000e620000001000 */
[----:B0-----:R-:W-:Y:S01]  /*3550*/  FMUL R45, R44, R45 ;  /* 0x0000002d2c2d7220 */ /* 0x001fe20000400000 */
[----:B--2---:R-:W-:Y:S01]  /*3560*/  FFMA R81, R81, R28, -R90 ;  /* 0x0000001c51517223 */ /* 0x004fe2000000085a */
[C---:B------:R-:W-:Y:S02]  /*3570*/  FSEL R28, R74.reuse, 1, P4 ;  /* 0x3f8000004a1c7808 */ /* 0x040fe40002000000 */
[----:B------:R-:W-:Y:S01]  /*3580*/  FFMA R95, R45, R29, -R92 ;  /* 0x0000001d2d5f7223 */ /* 0x000fe2000000085c */
[----:B------:R-:W-:Y:S02]  /*3590*/  FSEL R29, R74, 1, P5 ;  /* 0x3f8000004a1d7808 */ /* 0x000fe40002800000 */
[----:B---3--:R-:W-:Y:S01]  /*35a0*/  FMUL R55, R33, R28 ;  /* 0x0000001c21377220 */ /* 0x008fe20000400000 */
[----:B------:R-:W-:Y:S02]  /*35b0*/  IADD3 R28, P5, R83, UR8, RZ ;  /* 0x00000008531c7c10 */ /* 0x000fe4000ffbe0ff */
[----:B------:R-:W-:-:S02]  /*35c0*/  CS2R R48, SRZ ;  /* 0x0000000000307805 */ /* 0x000fc4000001ff00 */
[----:B------:R-:W-:Y:S01]  /*35d0*/  CS2R R50, SRZ ;  /* 0x0000000000327805 */ /* 0x000fe2000001ff00 */
[----:B------:R-:W-:Y:S01]  /*35e0*/  FADD R37, RZ, -R37 ;  /* 0x80000025ff257221 */ /* 0x000fe20000000000 */
[----:B-1----:R-:W-:Y:S01]  /*35f0*/  FMUL R33, R34, R29 ;  /* 0x0000001d22217220 */ /* 0x002fe20000400000 */
[----:B------:R-:W-:Y:S02]  /*3600*/  IADD3.X R29, R84, UR9, RZ, P5, !PT ;  /* 0x00000009541d7c10 */ /* 0x000fe4000affe4ff */
[----:B------:R-:W-:Y:S01]  /*3610*/  FMUL R37, R37, 1.4426950216293334961 ;  /* 0x3fb8aa3b25257820 */ /* 0x000fe20000400000 */
[----:B------:R-:W-:Y:S02]  /*3620*/  FADD R32, R32, 1 ;  /* 0x3f80000020207421 */ /* 0x000fe40000000000 */
[----:B------:R0:W2:Y:S02]  /*3630*/  @P0 LDG.E.128 R48, desc[UR6][R28.64] ;  /* 0x000000061c300981 */ /* 0x0000a4000c1e1d00 */
[----:B------:R-:W-:-:S02]  /*3640*/  FSETP.GEU.AND P4, PT, R37, -126, PT ;  /* 0xc2fc00002500780b */ /* 0x000fc40003f8e000 */
[----:B------:R-:W-:Y:S01]  /*3650*/  FSETP.GT.AND P6, PT, R32, 8.50705917302346158658e+37, PT ;  /* 0x7e8000002000780b */ /* 0x000fe20003fc4000 */
[----:B------:R-:W-:-:S10]  /*3660*/  FFMA R55, R55, R30, -R88 ;  /* 0x0000001e37377223 */ /* 0x000fd40000000858 */
[----:B------:R-:W-:Y:S02]  /*3670*/  @!P4 FMUL R37, R37, 0.5 ;  /* 0x3f0000002525c820 */ /* 0x000fe40000400000 */
[----:B------:R-:W-:Y:S02]  /*3680*/  @P6 FMUL R32, R32, 0.25 ;  /* 0x3e80000020206820 */ /* 0x000fe40000400000 */
[----:B------:R-:W1:Y:S08]  /*3690*/  MUFU.EX2 R30, R37 ;  /* 0x00000025001e7308 */ /* 0x000e700000000800 */
[----:B------:R-:W3:Y:S01]  /*36a0*/  MUFU.RCP R32, R32 ;  /* 0x0000002000207308 */ /* 0x000ee20000001000 */
[----:B------:R-:W-:Y:S01]  /*36b0*/  FSEL R35, R74, 1, P6 ;  /* 0x3f8000004a237808 */ /* 0x000fe20003000000 */
[----:B-1----:R-:W-:-:S04]  /*36c0*/  @!P4 FMUL R30, R30, R30 ;  /* 0x0000001e1e1ec220 */ /* 0x002fc80000400000 */
[----:B---3--:R-:W-:Y:S01]  /*36d0*/  FMUL R34, R32, R35 ;  /* 0x0000002320227220 */ /* 0x008fe20000400000 */
[----:B------:R-:W-:-:S05]  /*36e0*/  FADD R32, R30, 1 ;  /* 0x3f8000001e207421 */ /* 0x000fca0000000000 */
[----:B------:R-:W-:-:S13]  /*36f0*/  FSETP.GT.AND P4, PT, R32, 8.50705917302346158658e+37, PT ;  /* 0x7e8000002000780b */ /* 0x000fda0003f84000 */
[----:B------:R-:W-:-:S06]  /*3700*/  @P4 FMUL R32, R32, 0.25 ;  /* 0x3e80000020204820 */ /* 0x000fcc0000400000 */
[----:B------:R-:W1:Y:S01]  /*3710*/  MUFU.RCP R32, R32 ;  /* 0x0000002000207308 */ /* 0x000e620000001000 */
[----:B------:R-:W-:Y:S01]  /*3720*/  FFMA R99, R33, R31, -R96 ;  /* 0x0000001f21637223 */ /* 0x000fe20000000860 */
[----:B------:R-:W-:Y:S02]  /*3730*/  FSEL R31, R74, 1, P4 ;  /* 0x3f8000004a1f7808 */ /* 0x000fe40002000000 */
[----:B------:R-:W-:Y:S01]  /*3740*/  IADD3 R44, P4, R83, UR4, RZ ;  /* 0x00000004532c7c10 */ /* 0x000fe2000ff9e0ff */
[----:B-----5:R-:W-:-:S03]  /*3750*/  FFMA R24, R34, R24, -R53 ;  /* 0x0000001822187223 */ /* 0x020fc60000000835 */
[----:B------:R-:W-:Y:S02]  /*3760*/  IADD3.X R45, R84, UR5, RZ, P4, !PT ;  /* 0x00000005542d7c10 */ /* 0x000fe4000a7fe4ff */
[----:B------:R-:W-:Y:S02]  /*3770*/  IADD3 R36, P4, R70, UR8, RZ ;  /* 0x0000000846247c10 */ /* 0x000fe4000ff9e0ff */
[----:B0-----:R-:W-:Y:S02]  /*3780*/  CS2R R28, SRZ ;  /* 0x00000000001c7805 */ /* 0x001fe4000001ff00 */
[----:B------:R-:W-:Y:S01]  /*3790*/  CS2R R34, SRZ ;  /* 0x0000000000227805 */ /* 0x000fe2000001ff00 */
[----:B-1----:R-:W-:Y:S01]  /*37a0*/  FMUL R97, R32, R31 ;  /* 0x0000001f20617220 */ /* 0x002fe20000400000 */
[----:B------:R-:W-:Y:S02]  /*37b0*/  CS2R R30, SRZ ;  /* 0x00000000001e7805 */ /* 0x000fe4000001ff00 */
[----:B------:R-:W-:-:S02]  /*37c0*/  CS2R R32, SRZ ;  /* 0x0000000000207805 */ /* 0x000fc4000001ff00 */
[----:B------:R-:W-:Y:S02]  /*37d0*/  IADD3.X R37, R71, UR9, RZ, P4, !PT ;  /* 0x0000000947257c10 */ /* 0x000fe4000a7fe4ff */
[----:B------:R0:W3:Y:S04]  /*37e0*/  @P0 LDG.E.128 R28, desc[UR6][R44.64] ;  /* 0x000000062c1c0981 */ /* 0x0000e8000c1e1d00 */
[----:B------:R1:W4:Y:S01]  /*37f0*/  @P1 LDG.E.128 R32, desc[UR6][R36.64] ;  /* 0x0000000624201981 */ /* 0x000322000c1e1d00 */
[----:B------:R-:W-:Y:S01]  /*3800*/  FADD R38, RZ, -R38 ;  /* 0x80000026ff267221 */ /* 0x000fe20000000000 */
[----:B------:R-:W-:-:S03]  /*3810*/  FADD R39, RZ, -R39 ;  /* 0x80000027ff277221 */ /* 0x000fc60000000000 */
[----:B------:R-:W-:Y:S01]  /*3820*/  FMUL R38, R38, 1.4426950216293334961 ;  /* 0x3fb8aa3b26267820 */ /* 0x000fe20000400000 */
[----:B------:R-:W-:Y:S01]  /*3830*/  FFMA R78, R46, R5, R91 ;  /* 0x000000052e4e7223 */ /* 0x000fe2000000005b */
[----:B------:R-:W-:-:S03]  /*3840*/  FMUL R46, R39, 1.4426950216293334961 ;  /* 0x3fb8aa3b272e7820 */ /* 0x000fc60000400000 */
[----:B------:R-:W-:Y:S02]  /*3850*/  FSETP.GEU.AND P4, PT, R38, -126, PT ;  /* 0xc2fc00002600780b */ /* 0x000fe40003f8e000 */
[----:B------:R-:W-:-:S11]  /*3860*/  FSETP.GEU.AND P5, PT, R46, -126, PT ;  /* 0xc2fc00002e00780b */ /* 0x000fd60003fae000 */
[----:B------:R-:W-:Y:S02]  /*3870*/  @!P4 FMUL R38, R38, 0.5 ;  /* 0x3f0000002626c820 */ /* 0x000fe40000400000 */
[----:B------:R-:W-:Y:S02]  /*3880*/  @!P5 FMUL R46, R46, 0.5 ;  /* 0x3f0000002e2ed820 */ /* 0x000fe40000400000 */
[----:B------:R-:W5:Y:S08]  /*3890*/  MUFU.EX2 R39, R38 ;  /* 0x0000002600277308 */ /* 0x000f700000000800 */
[----:B0-----:R-:W0:Y:S01]  /*38a0*/  MUFU.EX2 R45, R46 ;  /* 0x0000002e002d7308 */ /* 0x001e220000000800 */
[----:B------:R-:W-:Y:S01]  /*38b0*/  FFMA R77, R47, R5, R98 ;  /* 0x000000052f4d7223 */ /* 0x000fe20000000062 */
[----:B-----5:R-:W-:-:S04]  /*38c0*/  @!P4 FMUL R39, R39, R39 ;  /* 0x000000272727c220 */ /* 0x020fc80000400000 */
[----:B------:R-:W-:Y:S01]  /*38d0*/  FADD R47, R39, 1 ;  /* 0x3f800000272f7421 */ /* 0x000fe20000000000 */
[----:B0-----:R-:W-:-:S04]  /*38e0*/  @!P5 FMUL R45, R45, R45 ;  /* 0x0000002d2d2dd220 */ /* 0x001fc80000400000 */
[----:B------:R-:W-:Y:S02]  /*38f0*/  FSETP.GT.AND P4, PT, R47, 8.50705917302346158658e+37, PT ;  /* 0x7e8000002f00780b */ /* 0x000fe40003f84000 */
[----:B------:R-:W-:Y:S01]  /*3900*/  IADD3 R44, P5, R70, UR4, RZ ;  /* 0x00000004462c7c10 */ /* 0x000fe2000ffbe0ff */
[----:B------:R-:W-:-:S03]  /*3910*/  FADD R83, R45, 1 ;  /* 0x3f8000002d537421 */ /* 0x000fc60000000000 */
[----:B------:R-:W-:Y:S02]  /*3920*/  IADD3.X R45, R71, UR5, RZ, P5, !PT ;  /* 0x00000005472d7c10 */ /* 0x000fe4000affe4ff */
[----:B------:R-:W-:-:S05]  /*3930*/  FSETP.GT.AND P5, PT, R83, 8.50705917302346158658e+37, PT ;  /* 0x7e8000005300780b */ /* 0x000fca0003fa4000 */
[----:B------:R-:W-:-:S06]  /*3940*/  @P4 FMUL R47, R47, 0.25 ;  /* 0x3e8000002f2f4820 */ /* 0x000fcc0000400000 */
[----:B------:R-:W0:Y:S02]  /*3950*/  MUFU.RCP R47, R47 ;  /* 0x0000002f002f7308 */ /* 0x000e240000001000 */
[----:B------:R-:W-:Y:S01]  /*3960*/  @P5 FMUL R83, R83, 0.25 ;  /* 0x3e80000053535820 */ /* 0x000fe20000400000 */
[----:B------:R-:W-:-:S05]  /*3970*/  FSEL R46, R74, 1, P4 ;  /* 0x3f8000004a2e7808 */ /* 0x000fca0002000000 */
[----:B------:R-:W5:Y:S01]  /*3980*/  MUFU.RCP R83, R83 ;  /* 0x0000005300537308 */ /* 0x000f620000001000 */
[----:B------:R-:W-:Y:S01]  /*3990*/  FFMA R97, R97, R25, -R52 ;  /* 0x0000001961617223 */ /* 0x000fe20000000834 */
[----:B-1----:R-:W-:Y:S02]  /*39a0*/  CS2R R36, SRZ ;  /* 0x0000000000247805 */ /* 0x002fe4000001ff00 */
[----:B------:R-:W-:Y:S01]  /*39b0*/  CS2R R38, SRZ ;  /* 0x0000000000267805 */ /* 0x000fe2000001ff00 */
[-C--:B------:R-:W-:Y:S01]  /*39c0*/  FFMA R82, R81, R13.reuse, R90 ;  /* 0x0000000d51527223 */ /* 0x080fe2000000005a */
[----:B0-----:R-:W-:Y:S01]  /*39d0*/  FMUL R25, R47, R46 ;  /* 0x0000002e2f197220 */ /* 0x001fe20000400000 */
[----:B------:R-:W-:Y:S01]  /*39e0*/  FSEL R46, R74, 1, P5 ;  /* 0x3f8000004a2e7808 */ /* 0x000fe20002800000 */
[----:B------:R-:W-:Y:S01]  /*39f0*/  FFMA R81, R95, R13, R92 ;  /* 0x0000000d5f517223 */ /* 0x000fe2000000005c */
[----:B------:R-:W-:Y:S01]  /*3a00*/  IADD3 R92, P4, R68, UR8, RZ ;  /* 0x00000008445c7c10 */ /* 0x000fe2000ff9e0ff */
[----:B------:R-:W-:Y:S01]  /*3a10*/  FFMA R95, R25, R26, -R54 ;  /* 0x0000001a195f7223 */ /* 0x000fe20000000836 */
[----:B------:R0:W4:Y:S01]  /*3a20*/  @P1 LDG.E.128 R36, desc[UR6][R44.64] ;  /* 0x000000062c241981 */ /* 0x000122000c1e1d00 */
[----:B------:R-:W-:Y:S01]  /*3a30*/  FFMA R80, R80, R5, R93 ;  /* 0x0000000550507223 */ /* 0x000fe2000000005d */
[----:B-----5:R-:W-:Y:S01]  /*3a40*/  FMUL R25, R83, R46 ;  /* 0x0000002e53197220 */ /* 0x020fe20000400000 */
[----:B------:R-:W-:-:S02]  /*3a50*/  CS2R R46, SRZ ;  /* 0x00000000002e7805 */ /* 0x000fc4000001ff00 */
[----:B------:R-:W-:Y:S02]  /*3a60*/  IADD3.X R93, R69, UR9, RZ, P4, !PT ;  /* 0x00000009455d7c10 */ /* 0x000fe4000a7fe4ff */
[----:B0-----:R-:W-:-:S06]  /*3a70*/  CS2R R44, SRZ ;  /* 0x00000000002c7805 */ /* 0x001fcc000001ff00 */
[----:B------:R-:W5:Y:S01]  /*3a80*/  @P2 LDG.E.128 R44, desc[UR6][R92.64] ;  /* 0x000000065c2c2981 */ /* 0x000f62000c1e1d00 */
[----:B------:R-:W-:Y:S01]  /*3a90*/  IADD3 R90, P4, R68, UR4, RZ ;  /* 0x00000004445a7c10 */ /* 0x000fe2000ff9e0ff */
[----:B------:R-:W-:Y:S01]  /*3aa0*/  FFMA R68, R24, R7, R53 ;  /* 0x0000000718447223 */ /* 0x000fe20000000035 */
[----:B------:R-:W-:Y:S02]  /*3ab0*/  FFMA R71, R55, R13, R88 ;  /* 0x0000000d37477223 */ /* 0x000fe40000000058 */
[----:B------:R-:W-:Y:S01]  /*3ac0*/  IADD3.X R91, R69, UR5, RZ, P4, !PT ;  /* 0x00000005455b7c10 */ /* 0x000fe2000a7fe4ff */
[----:B------:R-:W-:Y:S01]  /*3ad0*/  FFMA R84, R97, R7, R52 ;  /* 0x0000000761547223 */ /* 0x000fe20000000034 */
[----:B------:R-:W-:Y:S01]  /*3ae0*/  FFMA R70, R99, R13, R96 ;  /* 0x0000000d63467223 */ /* 0x000fe20000000060 */
[----:B------:R-:W-:Y:S01]  /*3af0*/  FFMA R99, R25, R27, -R94 ;  /* 0x0000001b19637223 */ /* 0x000fe2000000085e */
[----:B------:R-:W-:Y:S02]  /*3b00*/  CS2R R24, SRZ ;  /* 0x0000000000187805 */ /* 0x000fe4000001ff00 */
[----:B------:R-:W-:-:S06]  /*3b10*/  CS2R R26, SRZ ;  /* 0x00000000001a7805 */ /* 0x000fcc000001ff00 */
[----:B------:R0:W5:Y:S01]  /*3b20*/  @P2 LDG.E.128 R24, desc[UR6][R90.64] ;  /* 0x000000065a182981 */ /* 0x000162000c1e1d00 */
[----:B--2---:R-:W-:-:S04]  /*3b30*/  FADD R48, RZ, -R48 ;  /* 0x80000030ff307221 */ /* 0x004fc80000000000 */
[----:B------:R-:W-:Y:S01]  /*3b40*/  FMUL R48, R48, 1.4426950216293334961 ;  /* 0x3fb8aa3b30307820 */ /* 0x000fe20000400000 */
[----:B------:R-:W-:-:S04]  /*3b50*/  FADD R49, RZ, -R49 ;  /* 0x80000031ff317221 */ /* 0x000fc80000000000 */
[----:B------:R-:W-:Y:S01]  /*3b60*/  FSETP.GEU.AND P5, PT, R48, -126, PT ;  /* 0xc2fc00003000780b */ /* 0x000fe20003fae000 */
[----:B------:R-:W-:Y:S01]  /*3b70*/  FMUL R53, R49, 1.4426950216293334961 ;  /* 0x3fb8aa3b31357820 */ /* 0x000fe20000400000 */
[----:B------:R-:W-:-:S04]  /*3b80*/  FADD R50, RZ, -R50 ;  /* 0x80000032ff327221 */ /* 0x000fc80000000000 */
[----:B------:R-:W-:Y:S01]  /*3b90*/  FSETP.GEU.AND P6, PT, R53, -126, PT ;  /* 0xc2fc00003500780b */ /* 0x000fe20003fce000 */
[----:B------:R-:W-:-:S06]  /*3ba0*/  FMUL R55, R50, 1.4426950216293334961 ;  /* 0x3fb8aa3b32377820 */ /* 0x000fcc0000400000 */
[----:B------:R-:W-:Y:S01]  /*3bb0*/  @!P5 FMUL R48, R48, 0.5 ;  /* 0x3f0000003030d820 */ /* 0x000fe20000400000 */
[----:B------:R-:W-:-:S03]  /*3bc0*/  FSETP.GEU.AND P4, PT, R55, -126, PT ;  /* 0xc2fc00003700780b */ /* 0x000fc60003f8e000 */
[----:B------:R-:W1:Y:S02]  /*3bd0*/  MUFU.EX2 R49, R48 ;  /* 0x0000003000317308 */ /* 0x000e640000000800 */
[----:B------:R-:W-:-:S06]  /*3be0*/  @!P6 FMUL R53, R53, 0.5 ;  /* 0x3f0000003535e820 */ /* 0x000fcc0000400000 */
[----:B------:R-:W2:Y:S02]  /*3bf0*/  MUFU.EX2 R50, R53 ;  /* 0x0000003500327308 */ /* 0x000ea40000000800 */
[----:B------:R-:W-:Y:S01]  /*3c00*/  @!P4 FMUL R55, R55, 0.5 ;  /* 0x3f0000003737c820 */ /* 0x000fe20000400000 */
[----:B-1----:R-:W-:-:S05]  /*3c10*/  @!P5 FMUL R49, R49, R49 ;  /* 0x000000313131d220 */ /* 0x002fca0000400000 */
[----:B------:R-:W1:Y:S01]  /*3c20*/  MUFU.EX2 R69, R55 ;  /* 0x0000003700457308 */ /* 0x000e620000000800 */
[----:B------:R-:W-:Y:S01]  /*3c30*/  FADD R49, R49, 1 ;  /* 0x3f80000031317421 */ /* 0x000fe20000000000 */
[----:B--2---:R-:W-:-:S04]  /*3c40*/  @!P6 FMUL R50, R50, R50 ;  /* 0x000000323232e220 */ /* 0x004fc80000400000 */
[----:B------:R-:W-:Y:S01]  /*3c50*/  FSETP.GT.AND P6, PT, R49, 8.50705917302346158658e+37, PT ;  /* 0x7e8000003100780b */ /* 0x000fe20003fc4000 */
[----:B------:R-:W-:Y:S01]  /*3c60*/  FADD R50, R50, 1 ;  /* 0x3f80000032327421 */ /* 0x000fe20000000000 */
[----:B-1----:R-:W-:-:S04]  /*3c70*/  @!P4 FMUL R69, R69, R69 ;  /* 0x000000454545c220 */ /* 0x002fc80000400000 */
[----:B------:R-:W-:Y:S01]  /*3c80*/  FSETP.GT.AND P5, PT, R50, 8.50705917302346158658e+37, PT ;  /* 0x7e8000003200780b */ /* 0x000fe20003fa4000 */
[----:B------:R-:W-:-:S06]  /*3c90*/  FADD R48, R69, 1 ;  /* 0x3f80000045307421 */ /* 0x000fcc0000000000 */
[----:B------:R-:W-:Y:S01]  /*3ca0*/  @P6 FMUL R49, R49, 0.25 ;  /* 0x3e80000031316820 */ /* 0x000fe20000400000 */
[----:B------:R-:W-:-:S05]  /*3cb0*/  FSETP.GT.AND P4, PT, R48, 8.50705917302346158658e+37, PT ;  /* 0x7e8000003000780b */ /* 0x000fca0003f84000 */
[----:B------:R-:W1:Y:S01]  /*3cc0*/  MUFU.RCP R49, R49 ;  /* 0x0000003100317308 */ /* 0x000e620000001000 */
[----:B------:R-:W-:Y:S01]  /*3cd0*/  @P5 FMUL R50, R50, 0.25 ;  /* 0x3e80000032325820 */ /* 0x000fe20000400000 */
[----:B------:R-:W-:Y:S01]  /*3ce0*/  FADD R51, RZ, -R51 ;  /* 0x80000033ff337221 */ /* 0x000fe20000000000 */
[----:B------:R-:W-:-:S05]  /*3cf0*/  FSEL R52, R74, 1, P6 ;  /* 0x3f8000004a347808 */ /* 0x000fca0003000000 */
[----:B------:R-:W2:Y:S01]  /*3d00*/  MUFU.RCP R50, R50 ;  /* 0x0000003200327308 */ /* 0x000ea20000001000 */
[----:B------:R-:W-:Y:S01]  /*3d10*/  @P4 FMUL R48, R48, 0.25 ;  /* 0x3e80000030304820 */ /* 0x000fe20000400000 */
[----:B------:R-:W-:Y:S01]  /*3d20*/  FMUL R51, R51, 1.4426950216293334961 ;  /* 0x3fb8aa3b33337820 */ /* 0x000fe20000400000 */
[----:B-1----:R-:W-:-:S05]  /*3d30*/  FMUL R52, R49, R52 ;  /* 0x0000003431347220 */ /* 0x002fca0000400000 */
[----:B------:R-:W1:Y:S01]  /*3d40*/  MUFU.RCP R48, R48 ;  /* 0x0000003000307308 */ /* 0x000e620000001000 */
[----:B------:R-:W-:Y:S01]  /*3d50*/  FSETP.GEU.AND P6, PT, R51, -126, PT ;  /* 0xc2fc00003300780b */ /* 0x000fe20003fce000 */
[----:B---3--:R-:W-:Y:S01]  /*3d60*/  FFMA R88, R52, R28, -R85 ;  /* 0x0000001c34587223 */ /* 0x008fe20000000855 */
[----:B------:R-:W-:Y:S01]  /*3d70*/  FSEL R49, R74, 1, P5 ;  /* 0x3f8000004a317808 */ /* 0x000fe20002800000 */
[----:B----4-:R-:W-:-:S04]  /*3d80*/  FADD R28, RZ, -R32 ;  /* 0x80000020ff1c7221 */ /* 0x010fc80000000000 */
[----:B0-----:R-:W-:Y:S01]  /*3d90*/  FMUL R90, R28, 1.4426950216293334961 ;  /* 0x3fb8aa3b1c5a7820 */ /* 0x001fe20000400000 */
[----:B--2---:R-:W-:Y:S01]  /*3da0*/  FMUL R32, R50, R49 ;  /* 0x0000003132207220 */ /* 0x004fe20000400000 */
[----:B------:R-:W-:-:S03]  /*3db0*/  FSEL R49, R74, 1, P4 ;  /* 0x3f8000004a317808 */ /* 0x000fc60002000000 */
[----:B------:R-:W-:Y:S01]  /*3dc0*/  FSETP.GEU.AND P4, PT, R90, -126, PT ;  /* 0xc2fc00005a00780b */ /* 0x000fe20003f8e000 */
[----:B------:R-:W-:Y:S01]  /*3dd0*/  @!P6 FMUL R51, R51, 0.5 ;  /* 0x3f0000003333e820 */ /* 0x000fe20000400000 */
[----:B-1----:R-:W-:Y:S01]  /*3de0*/  FMUL R50, R48, R49 ;  /* 0x0000003130327220 */ /* 0x002fe20000400000 */
[----:B------:R-:W-:Y:S01]  /*3df0*/  IADD3 R48, P5, R66, UR8, RZ ;  /* 0x0000000842307c10 */ /* 0x000fe2000ffbe0ff */
[----:B------:R-:W-:Y:S01]  /*3e00*/  FFMA R83, R95, R7, R54 ;  /* 0x000000075f537223 */ /* 0x000fe20000000036 */
[----:B------:R-:W0:Y:S01]  /*3e10*/  MUFU.EX2 R28, R51 ;  /* 0x00000033001c7308 */ /* 0x000e220000000800 */
[----:B------:R-:W-:Y:S02]  /*3e20*/  CS2R R52, SRZ ;  /* 0x0000000000347805 */ /* 0x000fe4000001ff00 */
[----:B------:R-:W-:Y:S02]  /*3e30*/  CS2R R54, SRZ ;  /* 0x0000000000367805 */ /* 0x000fe4000001ff00 */
[----:B------:R-:W-:-:S03]  /*3e40*/  IADD3.X R49, R67, UR9, RZ, P5, !PT ;  /* 0x0000000943317c10 */ /* 0x000fc6000affe4ff */
[----:B------:R-:W-:Y:S02]  /*3e50*/  @!P4 FMUL R90, R90, 0.5 ;  /* 0x3f0000005a5ac820 */ /* 0x000fe40000400000 */
[----:B------:R1:W2:Y:S02]  /*3e60*/  @P3 LDG.E.128 R52, desc[UR6][R48.64] ;  /* 0x0000000630343981 */ /* 0x0002a4000c1e1d00 */
[----:B------:R-:W3:Y:S01]  /*3e70*/  MUFU.EX2 R91, R90 ;  /* 0x0000005a005b7308 */ /* 0x000ee20000000800 */
[----:B0-----:R-:W-:-:S04]  /*3e80*/  @!P6 FMUL R28, R28, R28 ;  /* 0x0000001c1c1ce220 */ /* 0x001fc80000400000 */
[----:B------:R-:W-:-:S05]  /*3e90*/  FADD R28, R28, 1 ;  /* 0x3f8000001c1c7421 */ /* 0x000fca0000000000 */
[----:B------:R-:W-:Y:S01]  /*3ea0*/  FSETP.GT.AND P5, PT, R28, 8.50705917302346158658e+37, PT ;  /* 0x7e8000001c00780b */ /* 0x000fe20003fa4000 */
[----:B---3--:R-:W-:-:S04]  /*3eb0*/  @!P4 FMUL R91, R91, R91 ;  /* 0x0000005b5b5bc220 */ /* 0x008fc80000400000 */
[----:B------:R-:W-:-:S05]  /*3ec0*/  FADD R92, R91, 1 ;  /* 0x3f8000005b5c7421 */ /* 0x000fca0000000000 */
[----:B------:R-:W-:-:S03]  /*3ed0*/  FSETP.GT.AND P4, PT, R92, 8.50705917302346158658e+37, PT ;  /* 0x7e8000005c00780b */ /* 0x000fc60003f84000 */
[----:B------:R-:W-:-:S06]  /*3ee0*/  @P5 FMUL R28, R28, 0.25 ;  /* 0x3e8000001c1c5820 */ /* 0x000fcc0000400000 */
[----:B------:R-:W0:Y:S01]  /*3ef0*/  MUFU.RCP R28, R28 ;  /* 0x0000001c001c7308 */ /* 0x000e220000001000 */
[----:B------:R-:W-:-:S03]  /*3f00*/  FFMA R32, R32, R29, -R87 ;  /* 0x0000001d20207223 */ /* 0x000fc60000000857 */
[----:B------:R-:W-:Y:S01]  /*3f10*/  @P4 FMUL R92, R92, 0.25 ;  /* 0x3e8000005c5c4820 */ /* 0x000fe20000400000 */
[----:B------:R-:W-:-:S05]  /*3f20*/  FSEL R29, R74, 1, P5 ;  /* 0x3f8000004a1d7808 */ /* 0x000fca0002800000 */
[----:B------:R-:W3:Y:S01]  /*3f30*/  MUFU.RCP R92, R92 ;  /* 0x0000005c005c7308 */ /* 0x000ee20000001000 */
[----:B0-----:R-:W-:Y:S01]  /*3f40*/  FMUL R29, R28, R29 ;  /* 0x0000001d1c1d7220 */ /* 0x001fe20000400000 */
[----:B------:R-:W-:Y:S01]  /*3f50*/  IADD3 R90, P5, R66, UR4, RZ ;  /* 0x00000004425a7c10 */ /* 0x000fe2000ffbe0ff */
[----:B------:R-:W-:Y:S02]  /*3f60*/  FFMA R30, R50, R30, -R89 ;  /* 0x0000001e321e7223 */ /* 0x000fe40000000859 */
[----:B------:R-:W-:Y:S01]  /*3f70*/  FFMA R93, R29, R31, -R86 ;  /* 0x0000001f1d5d7223 */ /* 0x000fe20000000856 */
[----:B------:R-:W-:Y:S01]  /*3f80*/  FSEL R29, R74, 1, P4 ;  /* 0x3f8000004a1d7808 */ /* 0x000fe20002000000 */
[-C--:B------:R-:W-:Y:S01]  /*3f90*/  FFMA R85, R88, R12.reuse, R85 ;  /* 0x0000000c58557223 */ /* 0x080fe20000000055 */
[----:B------:R-:W-:Y:S01]  /*3fa0*/  IADD3.X R91, R67, UR5, RZ, P5, !PT ;  /* 0x00000005435b7c10 */ /* 0x000fe2000affe4ff */
[-C--:B------:R-:W-:Y:S01]  /*3fb0*/  FFMA R67, R32, R12.reuse, R87 ;  /* 0x0000000c20437223 */ /* 0x080fe20000000057 */
[----:B------:R-:W-:Y:S01]  /*3fc0*/  IADD3 R88, P4, R75, UR8, RZ ;  /* 0x000000084b587c10 */ /* 0x000fe2000ff9e0ff */
[----:B------:R-:W-:Y:S01]  /*3fd0*/  FFMA R66, R30, R12, R89 ;  /* 0x0000000c1e427223 */ /* 0x000fe20000000059 */
[----:B------:R-:W-:Y:S01]  /*3fe0*/  CS2R R30, SRZ ;  /* 0x00000000001e7805 */ /* 0x000fe2000001ff00 */
[----:B---3--:R-:W-:Y:S01]  /*3ff0*/  FMUL R87, R92, R29 ;  /* 0x0000001d5c577220 */ /* 0x008fe20000400000 */
[----:B------:R-:W-:-:S02]  /*4000*/  CS2R R28, SRZ ;  /* 0x00000000001c7805 */ /* 0x000fc4000001ff00 */
[----:B------:R-:W-:-:S05]  /*4010*/  IADD3.X R89, R76, UR9, RZ, P4, !PT ;  /* 0x000000094c597c10 */ /* 0x000fca000a7fe4ff */
[----:B------:R-:W3:Y:S01]  /*4020*/  @P0 LDG.E.128 R28, desc[UR6][R88.64] ;  /* 0x00000006581c0981 */ /* 0x000ee2000c1e1d00 */
[----:B-1----:R-:W-:Y:S02]  /*4030*/  CS2R R48, SRZ ;  /* 0x0000000000307805 */ /* 0x002fe4000001ff00 */
[----:B------:R-:W-:Y:S01]  /*4040*/  CS2R R50, SRZ ;  /* 0x0000000000327805 */ /* 0x000fe2000001ff00 */
[----:B------:R-:W-:-:S05]  /*4050*/  FADD R33, RZ, -R33 ;  /* 0x80000021ff217221 */ /* 0x000fca0000000000 */
[----:B------:R0:W4:Y:S01]  /*4060*/  @P3 LDG.E.128 R48, desc[UR6][R90.64] ;  /* 0x000000065a303981 */ /* 0x000122000c1e1d00 */
[----:B------:R-:W-:-:S05]  /*4070*/  FMUL R33, R33, 1.4426950216293334961 ;  /* 0x3fb8aa3b21217820 */ /* 0x000fca0000400000 */
[----:B------:R-:W-:Y:S01]  /*4080*/  FSETP.GEU.AND P5, PT, R33, -126, PT ;  /* 0xc2fc00002100780b */ /* 0x000fe20003fae000 */
[----:B------:R-:W-:Y:S01]  /*4090*/  FADD R34, RZ, -R34 ;  /* 0x80000022ff227221 */ /* 0x000fe20000000000 */
[----:B------:R-:W-:-:S03]  /*40a0*/  FADD R35, RZ, -R35 ;  /* 0x80000023ff237221 */ /* 0x000fc60000000000 */
[----:B------:R-:W-:Y:S01]  /*40b0*/  FMUL R34, R34, 1.4426950216293334961 ;  /* 0x3fb8aa3b22227820 */ /* 0x000fe20000400000 */
[----:B0-----:R-:W-:-:S07]  /*40c0*/  FMUL R90, R35, 1.4426950216293334961 ;  /* 0x3fb8aa3b235a7820 */ /* 0x001fce0000400000 */
[----:B------:R-:W-:-:S04]  /*40d0*/  @!P5 FMUL R33, R33, 0.5 ;  /* 0x3f0000002121d820 */ /* 0x000fc80000400000 */
[----:B------:R-:W0:Y:S01]  /*40e0*/  MUFU.EX2 R32, R33 ;  /* 0x0000002100207308 */ /* 0x000e220000000800 */
[----:B------:R-:W-:Y:S01]  /*40f0*/  FSETP.GEU.AND P6, PT, R34, -126, PT ;  /* 0xc2fc00002200780b */ /* 0x000fe20003fce000 */
[----:B-----5:R-:W-:Y:S01]  /*4100*/  FADD R44, RZ, -R44 ;  /* 0x8000002cff2c7221 */ /* 0x020fe20000000000 */
[----:B------:R-:W-:-:S03]  /*4110*/  FSETP.GEU.AND P4, PT, R90, -126, PT ;  /* 0xc2fc00005a00780b */ /* 0x000fc60003f8e000 */
[----:B------:R-:W-:Y:S01]  /*4120*/  FMUL R44, R44, 1.4426950216293334961 ;  /* 0x3fb8aa3b2c2c7820 */ /* 0x000fe20000400000 */
[----:B0-----:R-:W-:-:S04]  /*4130*/  @!P5 FMUL R32, R32, R32 ;  /* 0x000000202020d220 */ /* 0x001fc80000400000 */
[----:B------:R-:W-:-:S03]  /*4140*/  FSETP.GEU.AND P5, PT, R44, -126, PT ;  /* 0xc2fc00002c00780b */ /* 0x000fc60003fae000 */
[----:B------:R-:W-:Y:S02]  /*4150*/  @!P6 FMUL R34, R34, 0.5 ;  /* 0x3f0000002222e820 */ /* 0x000fe40000400000 */
[----:B------:R-:W-:Y:S01]  /*4160*/  @!P4 FMUL R90, R90, 0.5 ;  /* 0x3f0000005a5ac820 */ /* 0x000fe20000400000 */
[----:B------:R-:W-:Y:S01]  /*4170*/  FADD R88, R32, 1 ;  /* 0x3f80000020587421 */ /* 0x000fe20000000000 */
[----:B------:R-:W0:Y:S08]  /*4180*/  MUFU.EX2 R35, R34 ;  /* 0x0000002200237308 */ /* 0x000e300000000800 */
[----:B------:R-:W1:Y:S01]  /*4190*/  MUFU.EX2 R32, R90 ;  /* 0x0000005a00207308 */ /* 0x000e620000000800 */
[----:B------:R-:W-:-:S07]  /*41a0*/  @!P5 FMUL R44, R44, 0.5 ;  /* 0x3f0000002c2cd820 */ /* 0x000fce0000400000 */
[----:B------:R-:W5:Y:S01]  /*41b0*/  MUFU.EX2 R33, R44 ;  /* 0x0000002c00217308 */ /* 0x000f620000000800 */
[----:B0-----:R-:W-:Y:S01]  /*41c0*/  @!P6 FMUL R35, R35, R35 ;  /* 0x000000232323e220 */ /* 0x001fe20000400000 */
[----:B------:R-:W-:Y:S01]  /*41d0*/  FSETP.GT.AND P6, PT, R88, 8.50705917302346158658e+37, PT ;  /* 0x7e8000005800780b */ /* 0x000fe20003fc4000 */
[----:B-1----:R-:W-:Y:S02]  /*41e0*/  @!P4 FMUL R32, R32, R32 ;  /* 0x000000202020c220 */ /* 0x002fe40000400000 */
[----:B------:R-:W-:Y:S02]  /*41f0*/  FADD R35, R35, 1 ;  /* 0x3f80000023237421 */ /* 0x000fe40000000000 */
[----:B------:R-:W-:Y:S01]  /*4200*/  FADD R34, R32, 1 ;  /* 0x3f80000020227421 */ /* 0x000fe20000000000 */
[----:B------:R-:W-:Y:S01]  /*4210*/  FSEL R89, R74, 1, P6 ;  /* 0x3f8000004a597808 */ /* 0x000fe20003000000 */
[----:B-----5:R-:W-:-:S03]  /*4220*/  @!P5 FMUL R33, R33, R33 ;  /* 0x000000212121d220 */ /* 0x020fc60000400000 */
[----:B------:R-:W-:-:S03]  /*4230*/  FSETP.GT.AND P5, PT, R34, 8.50705917302346158658e+37, PT ;  /* 0x7e8000002200780b */ /* 0x000fc60003fa4000 */
[----:B------:R-:W-:Y:S01]  /*4240*/  @P6 FMUL R88, R88, 0.25 ;  /* 0x3e80000058586820 */ /* 0x000fe20000400000 */
[----:B------:R-:W-:Y:S01]  /*4250*/  FSETP.GT.AND P6, PT, R35, 8.50705917302346158658e+37, PT ;  /* 0x7e8000002300780b */ /* 0x000fe20003fc4000 */
[----:B------:R-:W-:Y:S01]  /*4260*/  FADD R45, RZ, -R45 ;  /* 0x8000002dff2d7221 */ /* 0x000fe20000000000 */
[----:B------:R-:W-:-:S03]  /*4270*/  FADD R46, RZ, -R46 ;  /* 0x8000002eff2e7221 */ /* 0x000fc60000000000 */
[----:B------:R-:W-:Y:S01]  /*4280*/  FMUL R45, R45, 1.4426950216293334961 ;  /* 0x3fb8aa3b2d2d7820 */ /* 0x000fe20000400000 */
[----:B------:R-:W-:Y:S01]  /*4290*/  FMUL R46, R46, 1.4426950216293334961 ;  /* 0x3fb8aa3b2e2e7820 */ /* 0x000fe20000400000 */
[----:B------:R-:W-:Y:S01]  /*42a0*/  FADD R33, R33, 1 ;  /* 0x3f80000021217421 */ /* 0x000fe20000000000 */
[----:B------:R-:W-:Y:S01]  /*42b0*/  FSEL R91, R74, 1, P5 ;  /* 0x3f8000004a5b7808 */ /* 0x000fe20002800000 */
[----:B------:R-:W-:Y:S01]  /*42c0*/  FMUL R87, R87, R36 ;  /* 0x0000002457577220 */ /* 0x000fe20000400000 */
[----:B------:R-:W-:Y:S01]  /*42d0*/  FSETP.GEU.AND P4, PT, R45, -126, PT ;  /* 0xc2fc00002d00780b */ /* 0x000fe20003f8e000 */
[----:B------:R-:W-:Y:S01]  /*42e0*/  @P5 FMUL R34, R34, 0.25 ;  /* 0x3e80000022225820 */ /* 0x000fe20000400000 */
[----:B------:R-:W-:Y:S01]  /*42f0*/  FSETP.GEU.AND P5, PT, R46, -126, PT ;  /* 0xc2fc00002e00780b */ /* 0x000fe20003fae000 */
[----:B------:R-:W-:Y:S01]  /*4300*/  @P6 FMUL R35, R35, 0.25 ;  /* 0x3e80000023236820 */ /* 0x000fe20000400000 */
[----:B------:R-:W-:Y:S02]  /*4310*/  FSEL R36, R74, 1, P6 ;  /* 0x3f8000004a247808 */ /* 0x000fe40003000000 */
[----:B------:R-:W-:Y:S01]  /*4320*/  FSETP.GT.AND P6, PT, R33, 8.50705917302346158658e+37, PT ;  /* 0x7e8000002100780b */ /* 0x000fe20003fc4000 */
[----:B------:R-:W0:Y:S06]  /*4330*/  MUFU.RCP R88, R88 ;  /* 0x0000005800587308 */ /* 0x000e2c0000001000 */
[----:B------:R-:W-:-:S02]  /*4340*/  @!P4 FMUL R45, R45, 0.5 ;  /* 0x3f0000002d2dc820 */ /* 0x000fc40000400000 */
[----:B------:R-:W-:Y:S01]  /*4350*/  @!P5 FMUL R46, R46, 0.5 ;  /* 0x3f0000002e2ed820 */ /* 0x000fe20000400000 */
[----:B------:R-:W1:Y:S03]  /*4360*/  MUFU.RCP R35, R35 ;  /* 0x0000002300237308 */ /* 0x000e660000001000 */
[----:B------:R-:W-:-:S05]  /*4370*/  @P6 FMUL R33, R33, 0.25 ;  /* 0x3e80000021216820 */ /* 0x000fca0000400000 */
[----:B------:R-:W5:Y:S08]  /*4380*/  MUFU.EX2 R32, R46 ;  /* 0x0000002e00207308 */ /* 0x000f700000000800 */
[----:B------:R-:W0:Y:S08]  /*4390*/  MUFU.EX2 R45, R45 ;  /* 0x0000002d002d7308 */ /* 0x000e300000000800 */
[----:B------:R-:W5:Y:S08]  /*43a0*/  MUFU.RCP R34, R34 ;  /* 0x0000002200227308 */ /* 0x000f700000001000 */
[----:B------:R-:W5:Y:S01]  /*43b0*/  MUFU.RCP R33, R33 ;  /* 0x0000002100217308 */ /* 0x000f620000001000 */
[----:B0-----:R-:W-:Y:S01]  /*43c0*/  FMUL R92, R88, R89 ;  /* 0x00000059585c7220 */ /* 0x001fe20000400000 */
[----:B-1----:R-:W-:Y:S01]  /*43d0*/  FMUL R89, R35, R36 ;  /* 0x0000002423597220 */ /* 0x002fe20000400000 */
[----:B------:R-:W-:Y:S01]  /*43e0*/  FSEL R36, R74, 1, P6 ;  /* 0x3f8000004a247808 */ /* 0x000fe20003000000 */
[----:B-----5:R-:W-:Y:S01]  /*43f0*/  @!P5 FMUL R32, R32, R32 ;  /* 0x000000202020d220 */ /* 0x020fe20000400000 */
[----:B------:R-:W-:Y:S01]  /*4400*/  @!P4 FMUL R45, R45, R45 ;  /* 0x0000002d2d2dc220 */ /* 0x000fe20000400000 */
[----:B------:R-:W-:Y:S01]  /*4410*/  IADD3 R44, P5, R75, UR4, RZ ;  /* 0x000000044b2c7c10 */ /* 0x000fe2000ffbe0ff */
[----:B------:R-:W-:Y:S01]  /*4420*/  FMUL R88, R34, R91 ;  /* 0x0000005b22587220 */ /* 0x000fe20000400000 */
[----:B------:R-:W-:Y:S01]  /*4430*/  FADD R90, R32, 1 ;  /* 0x3f800000205a7421 */ /* 0x000fe20000000000 */
[----:B------:R-:W-:Y:S01]  /*4440*/  FMUL R91, R33, R36 ;  /* 0x00000024215b7220 */ /* 0x000fe20000400000 */
[----:B------:R-:W-:Y:S01]  /*4450*/  FADD R36, R45, 1 ;  /* 0x3f8000002d247421 */ /* 0x000fe20000000000 */
[----:B------:R-:W-:-:S02]  /*4460*/  IADD3.X R45, R76, UR5, RZ, P5, !PT ;  /* 0x000000054c2d7c10 */ /* 0x000fc4000affe4ff */
[----:B------:R-:W-:Y:S02]  /*4470*/  FSETP.GT.AND P5, PT, R90, 8.50705917302346158658e+37, PT ;  /* 0x7e8000005a00780b */ /* 0x000fe40003fa4000 */
[----:B------:R-:W-:Y:S01]  /*4480*/  FSETP.GT.AND P4, PT, R36, 8.50705917302346158658e+37, PT ;  /* 0x7e8000002400780b */ /* 0x000fe20003f84000 */
[----:B------:R-:W-:Y:S01]  /*4490*/  FADD R47, RZ, -R47 ;  /* 0x8000002fff2f7221 */ /* 0x000fe20000000000 */
[----:B------:R-:W-:-:S03]  /*44a0*/  FMUL R88, R88, R39 ;  /* 0x0000002758587220 */ /* 0x000fc60000400000 */
[----:B------:R-:W-:Y:S01]  /*44b0*/  FMUL R47, R47, 1.4426950216293334961 ;  /* 0x3fb8aa3b2f2f7820 */ /* 0x000fe20000400000 */
[----:B------:R-:W-:-:S05]  /*44c0*/  FSEL R39, R74, 1, P5 ;  /* 0x3f8000004a277808 */ /* 0x000fca0002800000 */
[----:B------:R-:W-:Y:S01]  /*44d0*/  @P5 FMUL R90, R90, 0.25 ;  /* 0x3e8000005a5a5820 */ /* 0x000fe20000400000 */
[----:B------:R-:W-:Y:S01]  /*44e0*/  FSETP.GEU.AND P5, PT, R47, -126, PT ;  /* 0xc2fc00002f00780b */ /* 0x000fe20003fae000 */
[----:B------:R-:W-:-:S04]  /*44f0*/  @P4 FMUL R36, R36, 0.25 ;  /* 0x3e80000024244820 */ /* 0x000fc80000400000 */
[----:B------:R-:W0:Y:S01]  /*4500*/  MUFU.RCP R90, R90 ;  /* 0x0000005a005a7308 */ /* 0x000e220000001000 */
[----:B------:R-:W-:Y:S02]  /*4510*/  CS2R R32, SRZ ;  /* 0x0000000000207805 */ /* 0x000fe4000001ff00 */
[----:B------:R-:W-:-:S05]  /*4520*/  CS2R R34, SRZ ;  /* 0x0000000000227805 */ /* 0x000fca000001ff00 */
[----:B------:R-:W1:Y:S01]  /*4530*/  MUFU.RCP R36, R36 ;  /* 0x0000002400247308 */ /* 0x000e620000001000 */
[----:B------:R-:W-:Y:S01]  /*4540*/  @!P5 FMUL R47, R47, 0.5 ;  /* 0x3f0000002f2fd820 */ /* 0x000fe20000400000 */
[----:B------:R-:W-:Y:S01]  /*4550*/  FMUL R76, R92, R37 ;  /* 0x000000255c4c7220 */ /* 0x000fe20000400000 */
[----:B------:R-:W-:Y:S01]  /*4560*/  FMUL R75, R89, R38 ;  /* 0x00000026594b7220 */ /* 0x000fe20000400000 */
[----:B------:R-:W-:Y:S01]  /*4570*/  FMUL R89, R91, R24 ;  /* 0x000000185b597220 */ /* 0x000fe20000400000 */
[----:B------:R-:W-:Y:S01]  /*4580*/  FSEL R37, R74, 1, P4 ;  /* 0x3f8000004a257808 */ /* 0x000fe20002000000 */
[----:B------:R5:W4:Y:S02]  /*4590*/  @P0 LDG.E.128 R32, desc[UR6][R44.64] ;  /* 0x000000062c200981 */ /* 0x000b24000c1e1d00 */
[----:B------:R-:W2:Y:S01]  /*45a0*/  MUFU.EX2 R24, R47 ;  /* 0x0000002f00187308 */ /* 0x000ea20000000800 */
[----:B0-----:R-:W-:Y:S01]  /*45b0*/  FMUL R91, R90, R39 ;  /* 0x000000275a5b7220 */ /* 0x001fe20000400000 */
[----:B------:R-:W-:-:S02]  /*45c0*/  CS2R R38, SRZ ;  /* 0x0000000000267805 */ /* 0x000fc4000001ff00 */
[----:B-----5:R-:W-:Y:S01]  /*45d0*/  IADD3 R44, P4, R64, UR8, RZ ;  /* 0x00000008402c7c10 */ /* 0x020fe2000ff9e0ff */
[----:B-1----:R-:W-:Y:S01]  /*45e0*/  FMUL R92, R36, R37 ;  /* 0x00000025245c7220 */ /* 0x002fe20000400000 */
[----:B------:R-:W-:Y:S02]  /*45f0*/  CS2R R36, SRZ ;  /* 0x0000000000247805 */ /* 0x000fe4000001ff00 */
[----:B------:R-:W-:-:S05]  /*4600*/  IADD3.X R45, R65, UR9, RZ, P4, !PT ;  /* 0x00000009412d7c10 */ /* 0x000fca000a7fe4ff */
        /* <DEDUP_REMOVED lines=10> */
[----:B------:R-:W-:-:S03]  /*46b0*/  @!P5 FMUL R24, R24, R24 ;  /* 0x000000181818d220 */ /* 0x000fc60000400000 */
[----:B0-----:R-:W0:Y:S01]  /*46c0*/  MUFU.EX2 R44, R46 ;  /* 0x0000002e002c7308 */ /* 0x001e220000000800 */
[----:B------:R-:W-:Y:S01]  /*46d0*/  FSETP.GEU.AND P5, PT, R54, -126, PT ;  /* 0xc2fc00003600780b */ /* 0x000fe20003fae000 */
[----:B------:R-:W-:Y:S01]  /*46e0*/  @!P4 FMUL R90, R90, 0.5 ;  /* 0x3f0000005a5ac820 */ /* 0x000fe20000400000 */
[----:B------:R-:W-:-:S05]  /*46f0*/  FADD R45, R24, 1 ;  /* 0x3f800000182d7421 */ /* 0x000fca0000000000 */
[----:B------:R-:W1:Y:S01]  /*4700*/  MUFU.EX2 R24, R90 ;  /* 0x0000005a00187308 */ /* 0x000e620000000800 */
[----:B------:R-:W-:Y:S01]  /*4710*/  FMUL R52, R92, R25 ;  /* 0x000000195c347220 */ /* 0x000fe20000400000 */
[----:B0-----:R-:W-:Y:S01]  /*4720*/  @!P6 FMUL R44, R44, R44 ;  /* 0x0000002c2c2ce220 */ /* 0x001fe20000400000 */
[----:B------:R-:W-:-:S03]  /*4730*/  FSETP.GT.AND P6, PT, R45, 8.50705917302346158658e+37, PT ;  /* 0x7e8000002d00780b */ /* 0x000fc60003fc4000 */
[----:B------:R-:W-:-:S04]  /*4740*/  @!P5 FMUL R54, R54, 0.5 ;  /* 0x3f0000003636d820 */ /* 0x000fc80000400000 */
[----:B------:R-:W0:Y:S01]  /*4750*/  MUFU.EX2 R25, R54 ;  /* 0x0000003600197308 */ /* 0x000e220000000800 */
[----:B-1----:R-:W-:Y:S01]  /*4760*/  @!P4 FMUL R24, R24, R24 ;  /* 0x000000181818c220 */ /* 0x002fe20000400000 */
[----:B------:R-:W-:Y:S01]  /*4770*/  FMUL R53, R91, R26 ;  /* 0x0000001a5b357220 */ /* 0x000fe20000400000 */
[----:B------:R-:W-:-:S03]  /*4780*/  FADD R44, R44, 1 ;  /* 0x3f8000002c2c7421 */ /* 0x000fc60000000000 */
[----:B------:R-:W-:Y:S01]  /*4790*/  @P6 FMUL R45, R45, 0.25 ;  /* 0x3e8000002d2d6820 */ /* 0x000fe20000400000 */
[----:B------:R-:W-:Y:S01]  /*47a0*/  FADD R26, R24, 1 ;  /* 0x3f800000181a7421 */ /* 0x000fe20000000000 */
[----:B------:R-:W-:-:S04]  /*47b0*/  FSEL R24, R74, 1, P6 ;  /* 0x3f8000004a187808 */ /* 0x000fc80003000000 */
[----:B------:R-:W1:Y:S01]  /*47c0*/  MUFU.RCP R45, R45 ;  /* 0x0000002d002d7308 */ /* 0x000e620000001000 */
[----:B0-----:R-:W-:Y:S01]  /*47d0*/  @!P5 FMUL R25, R25, R25 ;  /* 0x000000191919d220 */ /* 0x001fe20000400000 */
[----:B------:R-:W-:Y:S02]  /*47e0*/  FSETP.GT.AND P5, PT, R26, 8.50705917302346158658e+37, PT ;  /* 0x7e8000001a00780b */ /* 0x000fe40003fa4000 */
[----:B------:R-:W-:Y:S01]  /*47f0*/  FSETP.GT.AND P6, PT, R44, 8.50705917302346158658e+37, PT ;  /* 0x7e8000002c00780b */ /* 0x000fe20003fc4000 */
[----:B------:R-:W-:Y:S01]  /*4800*/  FADD R55, RZ, -R55 ;  /* 0x80000037ff377221 */ /* 0x000fe20000000000 */
[----:B---3--:R-:W-:-:S03]  /*4810*/  FADD R28, RZ, -R28 ;  /* 0x8000001cff1c7221 */ /* 0x008fc60000000000 */
[----:B------:R-:W-:Y:S01]  /*4820*/  FMUL R55, R55, 1.4426950216293334961 ;  /* 0x3fb8aa3b37377820 */ /* 0x000fe20000400000 */
[----:B------:R-:W-:Y:S01]  /*4830*/  FADD R25, R25, 1 ;  /* 0x3f80000019197421 */ /* 0x000fe20000000000 */
[----:B------:R-:W-:Y:S01]  /*4840*/  FMUL R28, R28, 1.4426950216293334961 ;  /* 0x3fb8aa3b1c1c7820 */ /* 0x000fe20000400000 */
[----:B------:R-:W-:Y:S02]  /*4850*/  FSEL R47, R74, 1, P5 ;  /* 0x3f8000004a2f7808 */ /* 0x000fe40002800000 */
[----:B------:R-:W-:Y:S01]  /*4860*/  FSETP.GEU.AND P4, PT, R55, -126, PT ;  /* 0xc2fc00003700780b */ /* 0x000fe20003f8e000 */
[----:B-1----:R-:W-:Y:S01]  /*4870*/  FMUL R54, R45, R24 ;  /* 0x000000182d367220 */ /* 0x002fe20000400000 */
[----:B------:R-:W-:Y:S01]  /*4880*/  @P5 FMUL R26, R26, 0.25 ;  /* 0x3e8000001a1a5820 */ /* 0x000fe20000400000 */
[----:B------:R-:W-:Y:S01]  /*4890*/  @P6 FMUL R44, R44, 0.25 ;  /* 0x3e8000002c2c6820 */ /* 0x000fe20000400000 */
[----:B------:R-:W-:Y:S02]  /*48a0*/  FSEL R45, R74, 1, P6 ;  /* 0x3f8000004a2d7808 */ /* 0x000fe40003000000 */
[----:B------:R-:W-:-:S02]  /*48b0*/  FSETP.GEU.AND P5, PT, R28, -126, PT ;  /* 0xc2fc00001c00780b */ /* 0x000fc40003fae000 */
[----:B------:R-:W-:-:S05]  /*48c0*/  FSETP.GT.AND P6, PT, R25, 8.50705917302346158658e+37, PT ;  /* 0x7e8000001900780b */ /* 0x000fca0003fc4000 */
[----:B------:R-:W-:-:S06]  /*48d0*/  @!P4 FMUL R55, R55, 0.5 ;  /* 0x3f0000003737c820 */ /* 0x000fcc0000400000 */
[----:B------:R-:W-:Y:S02]  /*48e0*/  @!P5 FMUL R28, R28, 0.5 ;  /* 0x3f0000001c1cd820 */ /* 0x000fe40000400000 */
[----:B------:R-:W-:Y:S01]  /*48f0*/  @P6 FMUL R25, R25, 0.25 ;  /* 0x3e80000019196820 */ /* 0x000fe20000400000 */
[----:B------:R-:W0:Y:S08]  /*4900*/  MUFU.EX2 R55, R55 ;  /* 0x0000003700377308 */ /* 0x000e300000000800 */
[----:B------:R-:W1:Y:S08]  /*4910*/  MUFU.EX2 R24, R28 ;  /* 0x0000001c00187308 */ /* 0x000e700000000800 */
[----:B------:R-:W2:Y:S08]  /*4920*/  MUFU.RCP R26, R26 ;  /* 0x0000001a001a7308 */ /* 0x000eb00000001000 */
[----:B------:R-:W3:Y:S01]  /*4930*/  MUFU.RCP R25, R25 ;  /* 0x0000001900197308 */ /* 0x000ee20000001000 */
[----:B------:R-:W-:Y:S01]  /*4940*/  FSEL R46, R74, 1, P6 ;  /* 0x3f8000004a2e7808 */ /* 0x000fe20003000000 */
[----:B0-----:R-:W-:Y:S01]  /*4950*/  @!P4 FMUL R55, R55, R55 ;  /* 0x000000373737c220 */ /* 0x001fe20000400000 */
[----:B-1----:R-:W-:Y:S01]  /*4960*/  @!P5 FMUL R24, R24, R24 ;  /* 0x000000181818d220 */ /* 0x002fe20000400000 */
[----:B------:R-:W-:Y:S01]  /*4970*/  FFMA R86, R93, R12, R86 ;  /* 0x0000000c5d567223 */ /* 0x000fe20000000056 */
[----:B------:R-:W-:Y:S01]  /*4980*/  IADD3 R64, P5, R64, UR4, RZ ;  /* 0x0000000440407c10 */ /* 0x000fe2000ffbe0ff */
[----:B--2---:R-:W-:Y:S01]  /*4990*/  FMUL R90, R26, R47 ;  /* 0x0000002f1a5a7220 */ /* 0x004fe20000400000 */
[----:B------:R-:W-:-:S02]  /*49a0*/  FADD R26, R55, 1 ;  /* 0x3f800000371a7421 */ /* 0x000fc40000000000 */
[----:B------:R-:W-:Y:S01]  /*49b0*/  IADD3.X R65, R65, UR5, RZ, P5, !PT ;  /* 0x0000000541417c10 */ /* 0x000fe2000affe4ff */
[----:B---3--:R-:W-:Y:S01]  /*49c0*/  FMUL R93, R25, R46 ;  /* 0x0000002e195d7220 */ /* 0x008fe20000400000 */
[----:B------:R-:W-:Y:S01]  /*49d0*/  FADD R25, R24, 1 ;  /* 0x3f80000018197421 */ /* 0x000fe20000000000 */
[----:B------:R-:W-:-:S04]  /*49e0*/  FSETP.GT.AND P4, PT, R26, 8.50705917302346158658e+37, PT ;  /* 0x7e8000001a00780b */ /* 0x000fc80003f84000 */
[----:B------:R-:W-:Y:S01]  /*49f0*/  FSETP.GT.AND P5, PT, R25, 8.50705917302346158658e+37, PT ;  /* 0x7e8000001900780b */ /* 0x000fe20003fa4000 */
[----:B------:R-:W0:Y:S08]  /*4a00*/  MUFU.RCP R44, R44 ;  /* 0x0000002c002c7308 */ /* 0x000e300000001000 */
[----:B------:R-:W-:-:S04]  /*4a10*/  @P4 FMUL R26, R26, 0.25 ;  /* 0x3e8000001a1a4820 */ /* 0x000fc80000400000 */
[----:B------:R-:W-:Y:S02]  /*4a20*/  @P5 FMUL R25, R25, 0.25 ;  /* 0x3e80000019195820 */ /* 0x000fe40000400000 */
[----:B------:R-:W1:Y:S01]  /*4a30*/  MUFU.RCP R26, R26 ;  /* 0x0000001a001a7308 */ /* 0x000e620000001000 */
[----:B0-----:R-:W-:-:S07]  /*4a40*/  FMUL R91, R44, R45 ;  /* 0x0000002d2c5b7220 */ /* 0x001fce0000400000 */
[----:B------:R-:W0:Y:S01]  /*4a50*/  MUFU.RCP R25, R25 ;  /* 0x0000001900197308 */ /* 0x000e220000001000 */
[----:B------:R-:W-:Y:S02]  /*4a60*/  CS2R R44, SRZ ;  /* 0x00000000002c7805 */ /* 0x000fe4000001ff00 */
[----:B------:R-:W-:Y:S01]  /*4a70*/  CS2R R46, SRZ ;  /* 0x00000000002e7805 */ /* 0x000fe2000001ff00 */
[----:B------:R-:W-:Y:S01]  /*4a80*/  FMUL R54, R54, R27 ;  /* 0x0000001b36367220 */ /* 0x000fe20000400000 */
[C---:B------:R-:W-:Y:S02]  /*4a90*/  FSEL R27, R74.reuse, 1, P4 ;  /* 0x3f8000004a1b7808 */ /* 0x040fe40002000000 */
[----:B------:R-:W-:Y:S01]  /*4aa0*/  FSEL R24, R74, 1, P5 ;  /* 0x3f8000004a187808 */ /* 0x000fe20002800000 */
[----:B----4-:R-:W-:Y:S01]  /*4ab0*/  FMUL R55, R91, R48 ;  /* 0x000000305b377220 */ /* 0x010fe20000400000 */
[----:B------:R-:W-:Y:S01]  /*4ac0*/  IADD3 R48, P4, R62, UR8, RZ ;  /* 0x000000083e307c10 */ /* 0x000fe2000ff9e0ff */
[----:B------:R1:W2:Y:S01]  /*4ad0*/  @P1 LDG.E.128 R44, desc[UR6][R64.64] ;  /* 0x00000006402c1981 */ /* 0x0002a2000c1e1d00 */
[----:B------:R-:W-:-:S02]  /*4ae0*/  FMUL R90, R90, R49 ;  /* 0x000000315a5a7220 */ /* 0x000fc40000400000 */
[----:B------:R-:W-:Y:S01]  /*4af0*/  IADD3.X R49, R63, UR9, RZ, P4, !PT ;  /* 0x000000093f317c10 */ /* 0x000fe2000a7fe4ff */
[----:B-1----:R-:W-:Y:S01]  /*4b00*/  FMUL R64, R26, R27 ;  /* 0x0000001b1a407220 */ /* 0x002fe20000400000 */
[----:B0-----:R-:W-:Y:S01]  /*4b10*/  FMUL R65, R25, R24 ;  /* 0x0000001819417220 */ /* 0x001fe20000400000 */
[----:B------:R-:W-:Y:S02]  /*4b20*/  CS2R R24, SRZ ;  /* 0x0000000000187805 */ /* 0x000fe4000001ff00 */
[----:B------:R-:W-:-:S06]  /*4b30*/  CS2R R26, SRZ ;  /* 0x00000000001a7805 */ /* 0x000fcc000001ff00 */
[----:B------:R0:W3:Y:S01]  /*4b40*/  @P2 LDG.E.128 R24, desc[UR6][R48.64] ;  /* 0x0000000630182981 */ /* 0x0000e2000c1e1d00 */
[----:B------:R-:W-:-:S04]  /*4b50*/  FADD R29, RZ, -R29 ;  /* 0x8000001dff1d7221 */ /* 0x000fc80000000000 */
[----:B------:R-:W-:-:S05]  /*4b60*/  FMUL R29, R29, 1.4426950216293334961 ;  /* 0x3fb8aa3b1d1d7820 */ /* 0x000fca0000400000 */
[----:B------:R-:W-:-:S13]  /*4b70*/  FSETP.GEU.AND P4, PT, R29, -126, PT ;  /* 0xc2fc00001d00780b */ /* 0x000fda0003f8e000 */
[----:B------:R-:W-:-:S04]  /*4b80*/  @!P4 FMUL R29, R29, 0.5 ;  /* 0x3f0000001d1dc820 */ /* 0x000fc80000400000 */
[----:B------:R-:W1:Y:S02]  /*4b90*/  MUFU.EX2 R28, R29 ;  /* 0x0000001d001c7308 */ /* 0x000e640000000800 */
[----:B-1----:R-:W-:-:S04]  /*4ba0*/  @!P4 FMUL R28, R28, R28 ;  /* 0x0000001c1c1cc220 */ /* 0x002fc80000400000 */
[----:B------:R-:W-:-:S05]  /*4bb0*/  FADD R28, R28, 1 ;  /* 0x3f8000001c1c7421 */ /* 0x000fca0000000000 */
[----:B------:R-:W-:-:S13]  /*4bc0*/  FSETP.GT.AND P4, PT, R28, 8.50705917302346158658e+37, PT ;  /* 0x7e8000001c00780b */ /* 0x000fda0003f84000 */
[----:B------:R-:W-:-:S06]  /*4bd0*/  @P4 FMUL R28, R28, 0.25 ;  /* 0x3e8000001c1c4820 */ /* 0x000fcc0000400000 */
[----:B------:R-:W1:Y:S01]  /*4be0*/  MUFU.RCP R28, R28 ;  /* 0x0000001c001c7308 */ /* 0x000e620000001000 */
[----:B0-----:R-:W-:Y:S01]  /*4bf0*/  FSEL R49, R74, 1, P4 ;  /* 0x3f8000004a317808 */ /* 0x001fe20002000000 */
[----:B------:R-:W-:Y:S01]  /*4c00*/  FMUL R65, R65, R32 ;  /* 0x0000002041417220 */ /* 0x000fe20000400000 */
[----:B------:R-:W-:Y:S01]  /*4c10*/  IADD3 R62, P4, R62, UR4, RZ ;  /* 0x000000043e3e7c10 */ /* 0x000fe2000ff9e0ff */
[----:B------:R-:W-:Y:S01]  /*4c20*/  FMUL R91, R93, R50 ;  /* 0x000000325d5b7220 */ /* 0x000fe20000400000 */
[----:B------:R-:W-:Y:S01]  /*4c30*/  FMUL R64, R64, R51 ;  /* 0x0000003340407220 */ /* 0x000fe20000400000 */
[----:B------:R-:W-:Y:S02]  /*4c40*/  CS2R R50, SRZ ;  /* 0x0000000000327805 */ /* 0x000fe4000001ff00 */
[----:B------:R-:W-:Y:S01]  /*4c50*/  IADD3.X R63, R63, UR5, RZ, P4, !PT ;  /* 0x000000053f3f7c10 */ /* 0x000fe2000a7fe4ff */
[----:B------:R-:W-:Y:S01]  /*4c60*/  FADD R30, RZ, -R30 ;  /* 0x8000001eff1e7221 */ /* 0x000fe20000000000 */
[----:B-1----:R-:W-:Y:S01]  /*4c70*/  FMUL R32, R28, R49 ;  /* 0x000000311c207220 */ /* 0x002fe20000400000 */
[----:B------:R-:W-:-:S02]  /*4c80*/  CS2R R48, SRZ ;  /* 0x0000000000307805 */ /* 0x000fc4000001ff00 */
[----:B------:R-:W-:-:S04]  /*4c90*/  FMUL R30, R30, 1.4426950216293334961 ;  /* 0x3fb8aa3b1e1e7820 */ /* 0x000fc80000400000 */
[----:B------:R0:W4:Y:S01]  /*4ca0*/  @P2 LDG.E.128 R48, desc[UR6][R62.64] ;  /* 0x000000063e302981 */ /* 0x000122000c1e1d00 */
[----:B------:R-:W-:Y:S01]  /*4cb0*/  FSETP.GEU.AND P4, PT, R30, -126, PT ;  /* 0xc2fc00001e00780b */ /* 0x000fe20003f8e000 */
[----:B------:R-:W-:-:S04]  /*4cc0*/  FADD R31, RZ, -R31 ;  /* 0x8000001fff1f7221 */ /* 0x000fc80000000000 */
[----:B------:R-:W-:Y:S01]  /*4cd0*/  FMUL R31, R31, 1.4426950216293334961 ;  /* 0x3fb8aa3b1f1f7820 */ /* 0x000fe20000400000 */
[----:B-----5:R-:W-:-:S04]  /*4ce0*/  FADD R36, RZ, -R36 ;  /* 0x80000024ff247221 */ /* 0x020fc80000000000 */
[----:B------:R-:W-:-:S03]  /*4cf0*/  FSETP.GEU.AND P5, PT, R31, -126, PT ;  /* 0xc2fc00001f00780b */ /* 0x000fc60003fae000 */
[----:B------:R-:W-:Y:S01]  /*4d00*/  @!P4 FMUL R30, R30, 0.5 ;  /* 0x3f0000001e1ec820 */ /* 0x000fe20000400000 */
[----:B------:R-:W-:-:S03]  /*4d10*/  FMUL R36, R36, 1.4426950216293334961 ;  /* 0x3fb8aa3b24247820 */ /* 0x000fc60000400000 */
[----:B------:R-:W1:Y:S02]  /*4d20*/  MUFU.EX2 R28, R30 ;  /* 0x0000001e001c7308 */ /* 0x000e640000000800 */
[----:B------:R-:W-:Y:S01]  /*4d30*/  FSETP.GEU.AND P6, PT, R36, -126, PT ;  /* 0xc2fc00002400780b */ /* 0x000fe20003fce000 */
[----:B------:R-:W-:-:S03]  /*4d40*/  FADD R37, RZ, -R37 ;  /* 0x80000025ff257221 */ /* 0x000fc60000000000 */
[----:B------:R-:W-:Y:S01]  /*4d50*/  @!P5 FMUL R31, R31, 0.5 ;  /* 0x3f0000001f1fd820 */ /* 0x000fe20000400000 */
[----:B0-----:R-:W-:-:S03]  /*4d60*/  FMUL R63, R37, 1.4426950216293334961 ;  /* 0x3fb8aa3b253f7820 */ /* 0x001fc60000400000 */
[----:B------:R-:W0:Y:S01]  /*4d70*/  MUFU.EX2 R29, R31 ;  /* 0x0000001f001d7308 */ /* 0x000e220000000800 */
[----:B-1----:R-:W-:Y:S01]  /*4d80*/  @!P4 FMUL R28, R28, R28 ;  /* 0x0000001c1c1cc220 */ /* 0x002fe20000400000 */
[----:B------:R-:W-:-:S03]  /*4d90*/  FSETP.GEU.AND P4, PT, R63, -126, PT ;  /* 0xc2fc00003f00780b */ /* 0x000fc60003f8e000 */
[----:B------:R-:W-:-:S04]  /*4da0*/  @!P6 FMUL R36, R36, 0.5 ;  /* 0x3f0000002424e820 */ /* 0x000fc80000400000 */
[----:B------:R-:W1:Y:S01]  /*4db0*/  MUFU.EX2 R37, R36 ;  /* 0x0000002400257308 */ /* 0x000e620000000800 */
[----:B------:R-:W-:Y:S01]  /*4dc0*/  FADD R28, R28, 1 ;  /* 0x3f8000001c1c7421 */ /* 0x000fe20000000000 */
[----:B0-----:R-:W-:-:S04]  /*4dd0*/  @!P5 FMUL R29, R29, R29 ;  /* 0x0000001d1d1dd220 */ /* 0x001fc80000400000 */
[----:B------:R-:W-:Y:S01]  /*4de0*/  FSETP.GT.AND P5, PT, R28, 8.50705917302346158658e+37, PT ;  /* 0x7e8000001c00780b */ /* 0x000fe20003fa4000 */
[----:B------:R-:W-:Y:S01]  /*4df0*/  @!P4 FMUL R63, R63, 0.5 ;  /* 0x3f0000003f3fc820 */ /* 0x000fe20000400000 */
[----:B------:R-:W-:-:S03]  /*4e00*/  FADD R29, R29, 1 ;  /* 0x3f8000001d1d7421 */ /* 0x000fc60000000000 */
[----:B------:R-:W0:Y:S01]  /*4e10*/  MUFU.EX2 R30, R63 ;  /* 0x0000003f001e7308 */ /* 0x000e220000000800 */
[----:B-1----:R-:W-:Y:S01]  /*4e20*/  @!P6 FMUL R37, R37, R37 ;  /* 0x000000252525e220 */ /* 0x002fe20000400000 */
[----:B------:R-:W-:-:S06]  /*4e30*/  FSETP.GT.AND P6, PT, R29, 8.50705917302346158658e+37, PT ;  /* 0x7e8000001d00780b */ /* 0x000fcc0003fc4000 */
[----:B------:R-:W-:Y:S01]  /*4e40*/  @P5 FMUL R28, R28, 0.25 ;  /* 0x3e8000001c1c5820 */ /* 0x000fe20000400000 */
[----:B------:R-:W-:-:S05]  /*4e50*/  FADD R37, R37, 1 ;  /* 0x3f80000025257421 */ /* 0x000fca0000000000 */
[----:B------:R-:W1:Y:S01]  /*4e60*/  MUFU.RCP R28, R28 ;  /* 0x0000001c001c7308 */ /* 0x000e620000001000 */
[----:B0-----:R-:W-:Y:S01]  /*4e70*/  @!P4 FMUL R30, R30, R30 ;  /* 0x0000001e1e1ec220 */ /* 0x001fe20000400000 */
[----:B------:R-:W-:Y:S01]  /*4e80*/  @P6 FMUL R29, R29, 0.25 ;  /* 0x3e8000001d1d6820 */ /* 0x000fe20000400000 */
[----:B------:R-:W-:Y:S02]  /*4e90*/  FSETP.GT.AND P4, PT, R37, 8.50705917302346158658e+37, PT ;  /* 0x7e8000002500780b */ /* 0x000fe40003f84000 */
[----:B------:R-:W-:Y:S01]  /*4ea0*/  FADD R36, R30, 1 ;  /* 0x3f8000001e247421 */ /* 0x000fe20000000000 */
[----:B------:R-:W-:Y:S02]  /*4eb0*/  FSEL R31, R74, 1, P5 ;  /* 0x3f8000004a1f7808 */ /* 0x000fe40002800000 */
[----:B------:R-:W0:Y:S02]  /*4ec0*/  MUFU.RCP R29, R29 ;  /* 0x0000001d001d7308 */ /* 0x000e240000001000 */
[----:B------:R-:W-:Y:S01]  /*4ed0*/  FSETP.GT.AND P5, PT, R36, 8.50705917302346158658e+37, PT ;  /* 0x7e8000002400780b */ /* 0x000fe20003fa4000 */
[----:B------:R-:W-:Y:S01]  /*4ee0*/  FADD R38, RZ, -R38 ;  /* 0x80000026ff267221 */ /* 0x000fe20000000000 */
[----:B-1----:R-:W-:Y:S01]  /*4ef0*/  FMUL R31, R28, R31 ;  /* 0x0000001f1c1f7220 */ /* 0x002fe20000400000 */
[----:B------:R-:W-:-:S03]  /*4f00*/  FSEL R28, R74, 1, P6 ;  /* 0x3f8000004a1c7808 */ /* 0x000fc60003000000 */
[----:B------:R-:W-:Y:S01]  /*4f10*/  @P4 FMUL R37, R37, 0.25 ;  /* 0x3e80000025254820 */ /* 0x000fe20000400000 */
[----:B------:R-:W-:Y:S01]  /*4f20*/  FMUL R38, R38, 1.4426950216293334961 ;  /* 0x3fb8aa3b26267820 */ /* 0x000fe20000400000 */
[----:B------:R-:W-:-:S05]  /*4f30*/  FADD R39, RZ, -R39 ;  /* 0x80000027ff277221 */ /* 0x000fca0000000000 */
[----:B------:R-:W-:Y:S01]  /*4f40*/  @P5 FMUL R36, R36, 0.25 ;  /* 0x3e80000024245820 */ /* 0x000fe20000400000 */
[----:B0-----:R-:W-:Y:S01]  /*4f50*/  FMUL R28, R29, R28 ;  /* 0x0000001c1d1c7220 */ /* 0x001fe20000400000 */
[----:B------:R-:W0:Y:S01]  /*4f60*/  MUFU.RCP R37, R37 ;  /* 0x0000002500257308 */ /* 0x000e220000001000 */
[----:B------:R-:W-:Y:S01]  /*4f70*/  FMUL R62, R32, R33 ;  /* 0x00000021203e7220 */ /* 0x000fe20000400000 */
[----:B------:R-:W-:Y:S01]  /*4f80*/  FSETP.GEU.AND P6, PT, R38, -126, PT ;  /* 0xc2fc00002600780b */ /* 0x000fe20003fce000 */
[----:B------:R-:W-:Y:S01]  /*4f90*/  FMUL R92, R28, R35 ;  /* 0x000000231c5c7220 */ /* 0x000fe20000400000 */
[----:B------:R-:W-:Y:S01]  /*4fa0*/  FSEL R28, R74, 1, P4 ;  /* 0x3f8000004a1c7808 */ /* 0x000fe20002000000 */
[----:B------:R-:W-:Y:S01]  /*4fb0*/  FMUL R39, R39, 1.4426950216293334961 ;  /* 0x3fb8aa3b27277820 */ /* 0x000fe20000400000 */
[----:B------:R-:W-:Y:S02]  /*4fc0*/  IADD3 R32, P4, R60, UR8, RZ ;  /* 0x000000083c207c10 */ /* 0x000fe4000ff9e0ff */
[----:B------:R-:W1:Y:S01]  /*4fd0*/  MUFU.RCP R36, R36 ;  /* 0x0000002400247308 */ /* 0x000e620000001000 */
[----:B------:R-:W-:Y:S01]  /*4fe0*/  FMUL R63, R31, R34 ;  /* 0x000000221f3f7220 */ /* 0x000fe20000400000 */
[----:B------:R-:W-:-:S02]  /*4ff0*/  IADD3.X R33, R61, UR9, RZ, P4, !PT ;  /* 0x000000093d217c10 */ /* 0x000fc4000a7fe4ff */
[----:B------:R-:W-:Y:S02]  /*5000*/  FSETP.GEU.AND P4, PT, R39, -126, PT ;  /* 0xc2fc00002700780b */ /* 0x000fe40003f8e000 */
[----:B------:R-:W-:Y:S01]  /*5010*/  FSEL R29, R74, 1, P5 ;  /* 0x3f8000004a1d7808 */ /* 0x000fe20002800000 */
[----:B0-----:R-:W-:Y:S01]  /*5020*/  FMUL R28, R37, R28 ;  /* 0x0000001c251c7220 */ /* 0x001fe20000400000 */
[----:B------:R-:W-:Y:S01]  /*5030*/  @!P6 FMUL R38, R38, 0.5 ;  /* 0x3f0000002626e820 */ /* 0x000fe20000400000 */
[----:B------:R-:W-:Y:S01]  /*5040*/  FFMA R69, R99, R7, R94 ;  /* 0x0000000763457223 */ /* 0x000fe2000000005e */
[----:B------:R-:W-:Y:S01]  /*5050*/  CS2R R30, SRZ ;  /* 0x00000000001e7805 */ /* 0x000fe2000001ff00 */
[----:B-1----:R-:W-:-:S06]  /*5060*/  FMUL R93, R36, R29 ;  /* 0x0000001d245d7220 */ /* 0x002fcc0000400000 */
[----:B------:R-:W-:Y:S01]  /*5070*/  @!P4 FMUL R39, R39, 0.5 ;  /* 0x3f0000002727c820 */ /* 0x000fe20000400000 */
[----:B--2---:R-:W-:Y:S01]  /*5080*/  FFMA R94, R28, R44, -R87 ;  /* 0x0000002c1c5e7223 */ /* 0x004fe20000000857 */
[----:B------:R-:W-:-:S06]  /*5090*/  CS2R R28, SRZ ;  /* 0x00000000001c7805 */ /* 0x000fcc000001ff00 */
[----:B------:R0:W2:Y:S01]  /*50a0*/  @P3 LDG.E.128 R28, desc[UR6][R32.64] ;  /* 0x00000006201c3981 */ /* 0x0000a2000c1e1d00 */
[----:B---3--:R-:W-:-:S04]  /*50b0*/  FADD R24, RZ, -R24 ;  /* 0x80000018ff187221 */ /* 0x008fc80000000000 */
[----:B------:R-:W-:-:S05]  /*50c0*/  FMUL R34, R24, 1.4426950216293334961 ;  /* 0x3fb8aa3b18227820 */ /* 0x000fca0000400000 */
[----:B------:R-:W-:Y:S01]  /*50d0*/  FSETP.GEU.AND P5, PT, R34, -126, PT ;  /* 0xc2fc00002200780b */ /* 0x000fe20003fae000 */
[----:B------:R-:W1:Y:S01]  /*50e0*/  MUFU.EX2 R24, R38 ;  /* 0x0000002600187308 */ /* 0x000e620000000800 */
[----:B------:R-:W-:-:S07]  /*50f0*/  FADD R25, RZ, -R25 ;  /* 0x80000019ff197221 */ /* 0x000fce0000000000 */
[----:B0-----:R-:W0:Y:S01]  /*5100*/  MUFU.EX2 R32, R39 ;  /* 0x0000002700207308 */ /* 0x001e220000000800 */
[----:B------:R-:W-:-:S03]  /*5110*/  FMUL R33, R25, 1.4426950216293334961 ;  /* 0x3fb8aa3b19217820 */ /* 0x000fc60000400000 */
[----:B------:R-:W-:Y:S01]  /*5120*/  @!P5 FMUL R34, R34, 0.5 ;  /* 0x3f0000002222d820 */ /* 0x000fe20000400000 */
[----:B------:R-:W-:-:S03]  /*5130*/  FADD R26, RZ, -R26 ;  /* 0x8000001aff1a7221 */ /* 0x000fc60000000000 */
[----:B------:R-:W3:Y:S01]  /*5140*/  MUFU.EX2 R25, R34 ;  /* 0x0000002200197308 */ /* 0x000ee20000000800 */
[----:B-1----:R-:W-:Y:S01]  /*5150*/  @!P6 FMUL R24, R24, R24 ;  /* 0x000000181818e220 */ /* 0x002fe20000400000 */
[----:B------:R-:W-:Y:S01]  /*5160*/  FSETP.GEU.AND P6, PT, R33, -126, PT ;  /* 0xc2fc00002100780b */ /* 0x000fe20003fce000 */
[----:B------:R-:W-:Y:S02]  /*5170*/  FMUL R26, R26, 1.4426950216293334961 ;  /* 0x3fb8aa3b1a1a7820 */ /* 0x000fe40000400000 */
[----:B------:R-:W-:Y:S01]  /*5180*/  FADD R36, R24, 1 ;  /* 0x3f80000018247421 */ /* 0x000fe20000000000 */
[----:B0-----:R-:W-:Y:S02]  /*5190*/  @!P4 FMUL R32, R32, R32 ;  /* 0x000000202020c220 */ /* 0x001fe40000400000 */
[----:B------:R-:W-:Y:S01]  /*51a0*/  FSETP.GEU.AND P4, PT, R26, -126, PT ;  /* 0xc2fc00001a00780b */ /* 0x000fe20003f8e000 */
[----:B---3--:R-:W-:Y:S01]  /*51b0*/  @!P5 FMUL R25, R25, R25 ;  /* 0x000000191919d220 */ /* 0x008fe20000400000 */
[----:B------:R-:W-:-:S05]  /*51c0*/  FSETP.GT.AND P5, PT, R36, 8.50705917302346158658e+37, PT ;  /* 0x7e8000002400780b */ /* 0x000fca0003fa4000 */
[----:B------:R-:W-:-:S04]  /*51d0*/  @!P6 FMUL R33, R33, 0.5 ;  /* 0x3f0000002121e820 */ /* 0x000fc80000400000 */
[----:B------:R-:W0:Y:S02]  /*51e0*/  MUFU.EX2 R24, R33 ;  /* 0x0000002100187308 */ /* 0x000e240000000800 */
[----:B------:R-:W-:Y:S01]  /*51f0*/  @!P4 FMUL R26, R26, 0.5 ;  /* 0x3f0000001a1ac820 */ /* 0x000fe20000400000 */
[----:B------:R-:W-:-:S05]  /*5200*/  FADD R32, R32, 1 ;  /* 0x3f80000020207421 */ /* 0x000fca0000000000 */
[----:B------:R-:W1:Y:S01]  /*5210*/  MUFU.EX2 R35, R26 ;  /* 0x0000001a00237308 */ /* 0x000e620000000800 */
[----:B------:R-:W-:Y:S01]  /*5220*/  @P5 FMUL R36, R36, 0.25 ;  /* 0x3e80000024245820 */ /* 0x000fe20000400000 */
[----:B------:R-:W-:-:S06]  /*5230*/  FADD R25, R25, 1 ;  /* 0x3f80000019197421 */ /* 0x000fcc0000000000 */
[----:B------:R-:W3:Y:S01]  /*5240*/  MUFU.RCP R36, R36 ;  /* 0x0000002400247308 */ /* 0x000ee20000001000 */
[----:B0-----:R-:W-:Y:S01]  /*5250*/  @!P6 FMUL R24, R24, R24 ;  /* 0x000000181818e220 */ /* 0x001fe20000400000 */
[----:B------:R-:W-:Y:S02]  /*5260*/  FSETP.GT.AND P6, PT, R32, 8.50705917302346158658e+37, PT ;  /* 0x7e8000002000780b */ /* 0x000fe40003fc4000 */
[----:B------:R-:W-:Y:S01]  /*5270*/  FSEL R33, R74, 1, P5 ;  /* 0x3f8000004a217808 */ /* 0x000fe20002800000 */
[----:B-1----:R-:W-:Y:S01]  /*5280*/  @!P4 FMUL R35, R35, R35 ;  /* 0x000000232323c220 */ /* 0x002fe20000400000 */
[----:B------:R-:W-:Y:S01]  /*5290*/  FSETP.GT.AND P4, PT, R25, 8.50705917302346158658e+37, PT ;  /* 0x7e8000001900780b */ /* 0x000fe20003f84000 */
[----:B------:R-:W-:Y:S02]  /*52a0*/  FADD R24, R24, 1 ;  /* 0x3f80000018187421 */ /* 0x000fe40000000000 */
[----:B------:R-:W-:Y:S01]  /*52b0*/  FADD R35, R35, 1 ;  /* 0x3f80000023237421 */ /* 0x000fe20000000000 */
[----:B---3--:R-:W-:-:S05]  /*52c0*/  FMUL R96, R36, R33 ;  /* 0x0000002124607220 */ /* 0x008fca0000400000 */
[----:B------:R-:W-:Y:S01]  /*52d0*/  @P6 FMUL R32, R32, 0.25 ;  /* 0x3e80000020206820 */ /* 0x000fe20000400000 */
[----:B------:R-:W-:Y:S02]  /*52e0*/  FSEL R33, R74, 1, P6 ;  /* 0x3f8000004a217808 */ /* 0x000fe40003000000 */
[C---:B------:R-:W-:Y:S02]  /*52f0*/  FSETP.GT.AND P5, PT, R24.reuse, 8.50705917302346158658e+37, PT ;  /* 0x7e8000001800780b */ /* 0x040fe40003fa4000 */
[----:B------:R-:W-:Y:S01]  /*5300*/  FSETP.GT.AND P6, PT, R35, 8.50705917302346158658e+37, PT ;  /* 0x7e8000002300780b */ /* 0x000fe20003fc4000 */
[----:B------:R-:W-:Y:S01]  /*5310*/  @P4 FMUL R25, R25, 0.25 ;  /* 0x3e80000019194820 */ /* 0x000fe20000400000 */
[----:B------:R-:W0:Y:S08]  /*5320*/  MUFU.RCP R32, R32 ;  /* 0x0000002000207308 */ /* 0x000e300000001000 */
[----:B------:R-:W1:Y:S01]  /*5330*/  MUFU.RCP R25, R25 ;  /* 0x0000001900197308 */ /* 0x000e620000001000 */
[----:B------:R-:W-:-:S02]  /*5340*/  @P5 FMUL R24, R24, 0.25 ;  /* 0x3e80000018185820 */ /* 0x000fc40000400000 */
[----:B------:R-:W-:Y:S01]  /*5350*/  @P6 FMUL R35, R35, 0.25 ;  /* 0x3e80000023236820 */ /* 0x000fe20000400000 */
[----:B------:R-:W-:-:S04]  /*5360*/  FSEL R26, R74, 1, P4 ;  /* 0x3f8000004a1a7808 */ /* 0x000fc80002000000 */
[----:B------:R-:W3:Y:S08]  /*5370*/  MUFU.RCP R24, R24 ;  /* 0x0000001800187308 */ /* 0x000ef00000001000 */
[----:B------:R-:W5:Y:S01]  /*5380*/  MUFU.RCP R35, R35 ;  /* 0x0000002300237308 */ /* 0x000f620000001000 */
[----:B0-----:R-:W-:Y:S01]  /*5390*/  FMUL R95, R32, R33 ;  /* 0x00000021205f7220 */ /* 0x001fe20000400000 */
[----:B-1----:R-:W-:Y:S01]  /*53a0*/  FMUL R36, R25, R26 ;  /* 0x0000001a19247220 */ /* 0x002fe20000400000 */
[----:B------:R-:W-:-:S02]  /*53b0*/  FSEL R33, R74, 1, P5 ;  /* 0x3f8000004a217808 */ /* 0x000fc40002800000 */
[----:B------:R-:W-:Y:S02]  /*53c0*/  FSEL R26, R74, 1, P6 ;  /* 0x3f8000004a1a7808 */ /* 0x000fe40003000000 */
[----:B------:R-:W-:Y:S01]  /*53d0*/  IADD3 R60, P4, R60, UR4, RZ ;  /* 0x000000043c3c7c10 */ /* 0x000fe2000ff9e0ff */
[----:B---3--:R-:W-:Y:S01]  /*53e0*/  FMUL R25, R24, R33 ;  /* 0x0000002118197220 */ /* 0x008fe20000400000 */
[----:B------:R-:W-:Y:S02]  /*53f0*/  CS2R R32, SRZ ;  /* 0x0000000000207805 */ /* 0x000fe4000001ff00 */
[----:B------:R-:W-:Y:S01]  /*5400*/  IADD3.X R61, R61, UR5, RZ, P4, !PT ;  /* 0x000000053d3d7c10 */ /* 0x000fe2000a7fe4ff */
[----:B-----5:R-:W-:Y:S01]  /*5410*/  FMUL R38, R35, R26 ;  /* 0x0000001a23267220 */ /* 0x020fe20000400000 */
[----:B------:R-:W-:Y:S01]  /*5420*/  CS2R R34, SRZ ;  /* 0x0000000000227805 */ /* 0x000fe2000001ff00 */
[----:B------:R-:W-:-:S05]  /*5430*/  FADD R27, RZ, -R27 ;  /* 0x8000001bff1b7221 */ /* 0x000fca0000000000 */
[----:B------:R4:W3:Y:S01]  /*5440*/  @P3 LDG.E.128 R32, desc[UR6][R60.64] ;  /* 0x000000063c203981 */ /* 0x0008e2000c1e1d00 */
[----:B------:R-:W-:-:S05]  /*5450*/  FMUL R27, R27, 1.4426950216293334961 ;  /* 0x3fb8aa3b1b1b7820 */ /* 0x000fca0000400000 */
[----:B------:R-:W-:-:S13]  /*5460*/  FSETP.GEU.AND P4, PT, R27, -126, PT ;  /* 0xc2fc00001b00780b */ /* 0x000fda0003f8e000 */
[----:B------:R-:W-:-:S04]  /*5470*/  @!P4 FMUL R27, R27, 0.5 ;  /* 0x3f0000001b1bc820 */ /* 0x000fc80000400000 */
[----:B------:R-:W0:Y:S02]  /*5480*/  MUFU.EX2 R24, R27 ;  /* 0x0000001b00187308 */ /* 0x000e240000000800 */
[----:B0-----:R-:W-:-:S04]  /*5490*/  @!P4 FMUL R24, R24, R24 ;  /* 0x000000181818c220 */ /* 0x001fc80000400000 */
[----:B------:R-:W-:-:S05]  /*54a0*/  FADD R26, R24, 1 ;  /* 0x3f800000181a7421 */ /* 0x000fca0000000000 */
[----:B------:R-:W-:-:S13]  /*54b0*/  FSETP.GT.AND P4, PT, R26, 8.50705917302346158658e+37, PT ;  /* 0x7e8000001a00780b */ /* 0x000fda0003f84000 */
[----:B------:R-:W-:-:S06]  /*54c0*/  @P4 FMUL R26, R26, 0.25 ;  /* 0x3e8000001a1a4820 */ /* 0x000fcc0000400000 */
[----:B------:R-:W0:Y:S01]  /*54d0*/  MUFU.RCP R26, R26 ;  /* 0x0000001a001a7308 */ /* 0x000e220000001000 */
[----:B----4-:R-:W-:Y:S01]  /*54e0*/  FFMA R61, R25, R49, -R52 ;  /* 0x00000031193d7223 */ /* 0x010fe20000000834 */
[----:B------:R-:W-:Y:S01]  /*54f0*/  FSEL R25, R74, 1, P4 ;  /* 0x3f8000004a197808 */ /* 0x000fe20002000000 */
[----:B------:R-:W-:Y:S01]  /*5500*/  FFMA R60, R36, R48, -R89 ;  /* 0x00000030243c7223 */ /* 0x000fe20000000859 */
[----:B------:R-:W-:-:S04]  /*5510*/  IADD3 R36, P4, R17, UR8, RZ ;  /* 0x0000000811247c10 */ /* 0x000fc8000ff9e0ff */
[----:B------:R-:W-:Y:S01]  /*5520*/  IADD3.X R37, R15, UR9, RZ, P4, !PT ;  /* 0x000000090f257c10 */ /* 0x000fe2000a7fe4ff */
[----:B0-----:R-:W-:Y:S01]  /*5530*/  FMUL R39, R26, R25 ;  /* 0x000000191a277220 */ /* 0x001fe20000400000 */
[----:B------:R-:W-:Y:S02]  /*5540*/  CS2R R24, SRZ ;  /* 0x0000000000187805 */ /* 0x000fe4000001ff00 */
[----:B------:R-:W-:-:S06]  /*5550*/  CS2R R26, SRZ ;  /* 0x00000000001a7805 */ /* 0x000fcc000001ff00 */
[----:B------:R0:W4:Y:S01]  /*5560*/  @P0 LDG.E.128 R24, desc[UR6][R36.64] ;  /* 0x0000000624180981 */ /* 0x000122000c1e1d00 */
[----:B------:R-:W-:Y:S01]  /*5570*/  FFMA R50, R38, R50, -R53 ;  /* 0x0000003226327223 */ /* 0x000fe20000000835 */
[----:B------:R-:W-:Y:S01]  /*5580*/  FADD R59, RZ, -R59 ;  /* 0x8000003bff3b7221 */ /* 0x000fe20000000000 */
[----:B--2---:R-:W-:-:S04]  /*5590*/  FADD R28, RZ, -R28 ;  /* 0x8000001cff1c7221 */ /* 0x004fc80000000000 */
[----:B------:R-:W-:-:S05]  /*55a0*/  FMUL R28, R28, 1.4426950216293334961 ;  /* 0x3fb8aa3b1c1c7820 */ /* 0x000fca0000400000 */
[----:B------:R-:W-:Y:S01]  /*55b0*/  FSETP.GEU.AND P4, PT, R28, -126, PT ;  /* 0xc2fc00001c00780b */ /* 0x000fe20003f8e000 */
[----:B------:R-:W-:-:S04]  /*55c0*/  FADD R29, RZ, -R29 ;  /* 0x8000001dff1d7221 */ /* 0x000fc80000000000 */
[----:B------:R-:W-:-:S08]  /*55d0*/  FMUL R38, R29, 1.4426950216293334961 ;  /* 0x3fb8aa3b1d267820 */ /* 0x000fd00000400000 */
[----:B------:R-:W-:-:S04]  /*55e0*/  @!P4 FMUL R28, R28, 0.5 ;  /* 0x3f0000001c1cc820 */ /* 0x000fc80000400000 */
[----:B------:R-:W1:Y:S01]  /*55f0*/  MUFU.EX2 R29, R28 ;  /* 0x0000001c001d7308 */ /* 0x000e620000000800 */
[----:B------:R-:W-:Y:S01]  /*5600*/  FSETP.GEU.AND P5, PT, R38, -126, PT ;  /* 0xc2fc00002600780b */ /* 0x000fe20003fae000 */
[----:B------:R-:W-:-:S04]  /*5610*/  FADD R30, RZ, -R30 ;  /* 0x8000001eff1e7221 */ /* 0x000fc80000000000 */
[----:B------:R-:W-:-:S05]  /*5620*/  FMUL R30, R30, 1.4426950216293334961 ;  /* 0x3fb8aa3b1e1e7820 */ /* 0x000fca0000400000 */
[----:B------:R-:W-:Y:S01]  /*5630*/  FSETP.GEU.AND P6, PT, R30, -126, PT ;  /* 0xc2fc00001e00780b */ /* 0x000fe20003fce000 */
[----:B-1----:R-:W-:Y:S02]  /*5640*/  @!P4 FMUL R29, R29, R29 ;  /* 0x0000001d1d1dc220 */ /* 0x002fe40000400000 */
[----:B------:R-:W-:Y:S02]  /*5650*/  @!P5 FMUL R38, R38, 0.5 ;  /* 0x3f0000002626d820 */ /* 0x000fe40000400000 */
[----:B0-----:R-:W-:Y:S02]  /*5660*/  FADD R36, R29, 1 ;  /* 0x3f8000001d247421 */ /* 0x001fe40000000000 */
[----:B------:R-:W0:Y:S03]  /*5670*/  MUFU.EX2 R29, R38 ;  /* 0x00000026001d7308 */ /* 0x000e260000000800 */
[----:B------:R-:W-:-:S03]  /*5680*/  FSETP.GT.AND P4, PT, R36, 8.50705917302346158658e+37, PT ;  /* 0x7e8000002400780b */ /* 0x000fc60003f84000 */
[----:B------:R-:W-:Y:S01]  /*5690*/  @!P6 FMUL R30, R30, 0.5 ;  /* 0x3f0000001e1ee820 */ /* 0x000fe20000400000 */
[----:B------:R-:W-:-:S05]  /*56a0*/  FADD R31, RZ, -R31 ;  /* 0x8000001fff1f7221 */ /* 0x000fca0000000000 */
[----:B------:R-:W1:Y:S01]  /*56b0*/  MUFU.EX2 R30, R30 ;  /* 0x0000001e001e7308 */ /* 0x000e620000000800 */
[----:B------:R-:W-:Y:S01]  /*56c0*/  FMUL R31, R31, 1.4426950216293334961 ;  /* 0x3fb8aa3b1f1f7820 */ /* 0x000fe20000400000 */
[----:B0-----:R-:W-:Y:S02]  /*56d0*/  @!P5 FMUL R29, R29, R29 ;  /* 0x0000001d1d1dd220 */ /* 0x001fe40000400000 */
[----:B------:R-:W-:Y:S02]  /*56e0*/  @P4 FMUL R36, R36, 0.25 ;  /* 0x3e80000024244820 */ /* 0x000fe40000400000 */
[----:B------:R-:W-:Y:S01]  /*56f0*/  FADD R37, R29, 1 ;  /* 0x3f8000001d257421 */ /* 0x000fe20000000000 */
[----:B------:R-:W-:Y:S01]  /*5700*/  FSEL R29, R74, 1, P4 ;  /* 0x3f8000004a1d7808 */ /* 0x000fe20002000000 */
[----:B------:R-:W-:Y:S01]  /*5710*/  FMUL R59, R59, 1.4426950216293334961 ;  /* 0x3fb8aa3b3b3b7820 */ /* 0x000fe20000400000 */
[----:B------:R-:W-:Y:S01]  /*5720*/  FSETP.GEU.AND P4, PT, R31, -126, PT ;  /* 0xc2fc00001f00780b */ /* 0x000fe20003f8e000 */
[----:B------:R-:W0:Y:S01]  /*5730*/  MUFU.RCP R36, R36 ;  /* 0x0000002400247308 */ /* 0x000e220000001000 */
[----:B------:R-:W-:Y:S01]  /*5740*/  FSETP.GT.AND P5, PT, R37, 8.50705917302346158658e+37, PT ;  /* 0x7e8000002500780b */ /* 0x000fe20003fa4000 */
[----:B-1----:R-:W-:Y:S01]  /*5750*/  @!P6 FMUL R30, R30, R30 ;  /* 0x0000001e1e1ee220 */ /* 0x002fe20000400000 */
[----:B------:R-:W-:-:S03]  /*5760*/  FSETP.GEU.AND P6, PT, R59, -126, PT ;  /* 0xc2fc00003b00780b */ /* 0x000fc60003fce000 */
[----:B------:R-:W-:Y:S01]  /*5770*/  FADD R38, R30, 1 ;  /* 0x3f8000001e267421 */ /* 0x000fe20000000000 */
[----:B------:R-:W-:-:S05]  /*5780*/  FSEL R44, R74, 1, P5 ;  /* 0x3f8000004a2c7808 */ /* 0x000fca0002800000 */
[----:B------:R-:W-:Y:S02]  /*5790*/  @!P4 FMUL R31, R31, 0.5 ;  /* 0x3f0000001f1fc820 */ /* 0x000fe40000400000 */
[----:B------:R-:W-:Y:S01]  /*57a0*/  @P5 FMUL R37, R37, 0.25 ;  /* 0x3e80000025255820 */ /* 0x000fe20000400000 */
[----:B0-----:R-:W-:Y:S01]  /*57b0*/  FMUL R28, R36, R29 ;  /* 0x0000001d241c7220 */ /* 0x001fe20000400000 */
[----:B------:R-:W-:Y:S01]  /*57c0*/  FSETP.GT.AND P5, PT, R38, 8.50705917302346158658e+37, PT ;  /* 0x7e8000002600780b */ /* 0x000fe20003fa4000 */
[----:B------:R-:W0:Y:S01]  /*57d0*/  MUFU.EX2 R36, R31 ;  /* 0x0000001f00247308 */ /* 0x000e220000000800 */
[----:B------:R-:W-:Y:S01]  /*57e0*/  @!P6 FMUL R59, R59, 0.5 ;  /* 0x3f0000003b3be820 */ /* 0x000fe20000400000 */
[----:B------:R-:W-:Y:S01]  /*57f0*/  FADD R58, RZ, -R58 ;  /* 0x8000003aff3a7221 */ /* 0x000fe20000000000 */
[----:B------:R-:W-:-:S03]  /*5800*/  FADD R57, RZ, -R57 ;  /* 0x80000039ff397221 */ /* 0x000fc60000000000 */
[----:B------:R-:W-:Y:S01]  /*5810*/  FMUL R58, R58, 1.4426950216293334961 ;  /* 0x3fb8aa3b3a3a7820 */ /* 0x000fe20000400000 */
[----:B------:R-:W-:Y:S01]  /*5820*/  FFMA R93, R93, R45, -R76 ;  /* 0x0000002d5d5d7223 */ /* 0x000fe2000000084c */
[----:B------:R-:W-:Y:S01]  /*5830*/  FMUL R57, R57, 1.4426950216293334961 ;  /* 0x3fb8aa3b39397820 */ /* 0x000fe20000400000 */
[----:B------:R-:W-:Y:S01]  /*5840*/  FSEL R45, R74, 1, P5 ;  /* 0x3f8000004a2d7808 */ /* 0x000fe20002800000 */
[----:B------:R-:W-:Y:S02]  /*5850*/  FADD R56, RZ, -R56 ;  /* 0x80000038ff387221 */ /* 0x000fe40000000000 */
[----:B------:R-:W-:Y:S01]  /*5860*/  @P5 FMUL R38, R38, 0.25 ;  /* 0x3e80000026265820 */ /* 0x000fe20000400000 */
[----:B------:R-:W-:Y:S01]  /*5870*/  FSETP.GEU.AND P5, PT, R58, -126, PT ;  /* 0xc2fc00003a00780b */ /* 0x000fe20003fae000 */
[----:B------:R-:W-:Y:S01]  /*5880*/  FMUL R56, R56, 1.4426950216293334961 ;  /* 0x3fb8aa3b38387820 */ /* 0x000fe20000400000 */
[----:B0-----:R-:W-:Y:S01]  /*5890*/  @!P4 FMUL R36, R36, R36 ;  /* 0x000000242424c220 */ /* 0x001fe20000400000 */
[----:B------:R-:W-:-:S10]  /*58a0*/  FSETP.GEU.AND P4, PT, R57, -126, PT ;  /* 0xc2fc00003900780b */ /* 0x000fd40003f8e000 */
[----:B------:R-:W-:-:S03]  /*58b0*/  @!P5 FMUL R58, R58, 0.5 ;  /* 0x3f0000003a3ad820 */ /* 0x000fc60000400000 */
[----:B------:R-:W-:Y:S01]  /*58c0*/  @!P4 FMUL R57, R57, 0.5 ;  /* 0x3f0000003939c820 */ /* 0x000fe20000400000 */
[----:B------:R-:W-:Y:S01]  /*58d0*/  MUFU.EX2 R29, R58 ;  /* 0x0000003a001d7308 */ /* 0x000fe20000000800 */
[----:B---3--:R-:W-:-:S07]  /*58e0*/  FFMA R32, R28, R32, -R55 ;  /* 0x000000201c207223 */ /* 0x008fce0000000837 */
[----:B------:R-:W0:Y:S02]  /*58f0*/  MUFU.EX2 R28, R59 ;  /* 0x0000003b001c7308 */ /* 0x000e240000000800 */
[----:B0-----:R-:W-:Y:S01]  /*5900*/  @!P6 FMUL R28, R28, R28 ;  /* 0x0000001c1c1ce220 */ /* 0x001fe20000400000 */
[----:B------:R-:W-:-:S05]  /*5910*/  FSETP.GEU.AND P6, PT, R56, -126, PT ;  /* 0xc2fc00003800780b */ /* 0x000fca0003fce000 */
[----:B------:R-:W0:Y:S01]  /*5920*/  MUFU.EX2 R30, R57 ;  /* 0x00000039001e7308 */ /* 0x000e220000000800 */
[----:B------:R-:W-:Y:S01]  /*5930*/  FFMA R51, R39, R51, -R54 ;  /* 0x0000003327337223 */ /* 0x000fe20000000836 */
[----:B------:R-:W-:-:S06]  /*5940*/  FADD R39, R36, 1 ;  /* 0x3f80000024277421 */ /* 0x000fcc0000000000 */
[----:B------:R-:W-:-:S04]  /*5950*/  @!P6 FMUL R56, R56, 0.5 ;  /* 0x3f0000003838e820 */ /* 0x000fc80000400000 */
[----:B------:R-:W1:Y:S01]  /*5960*/  MUFU.EX2 R31, R56 ;  /* 0x00000038001f7308 */ /* 0x000e620000000800 */
[----:B------:R-:W-:Y:S01]  /*5970*/  FADD R28, R28, 1 ;  /* 0x3f8000001c1c7421 */ /* 0x000fe20000000000 */
[----:B------:R-:W-:-:S06]  /*5980*/  @!P5 FMUL R29, R29, R29 ;  /* 0x0000001d1d1dd220 */ /* 0x000fcc0000400000 */
[----:B------:R-:W2:Y:S01]  /*5990*/  MUFU.RCP R37, R37 ;  /* 0x0000002500257308 */ /* 0x000ea20000001000 */
[----:B------:R-:W-:Y:S01]  /*59a0*/  FSETP.GT.AND P5, PT, R39, 8.50705917302346158658e+37, PT ;  /* 0x7e8000002700780b */ /* 0x000fe20003fa4000 */
[----:B0-----:R-:W-:Y:S01]  /*59b0*/  @!P4 FMUL R30, R30, R30 ;  /* 0x0000001e1e1ec220 */ /* 0x001fe20000400000 */
[----:B------:R-:W-:Y:S01]  /*59c0*/  FSETP.GT.AND P4, PT, R28, 8.50705917302346158658e+37, PT ;  /* 0x7e8000001c00780b */ /* 0x000fe20003f84000 */
[----:B------:R-:W-:Y:S01]  /*59d0*/  FADD R36, R29, 1 ;  /* 0x3f8000001d247421 */ /* 0x000fe20000000000 */
[----:B-1----:R-:W-:-:S04]  /*59e0*/  @!P6 FMUL R31, R31, R31 ;  /* 0x0000001f1f1fe220 */ /* 0x002fc80000400000 */
[----:B------:R-:W-:Y:S01]  /*59f0*/  FSETP.GT.AND P6, PT, R36, 8.50705917302346158658e+37, PT ;  /* 0x7e8000002400780b */ /* 0x000fe20003fc4000 */
[----:B------:R-:W-:Y:S01]  /*5a00*/  FADD R30, R30, 1 ;  /* 0x3f8000001e1e7421 */ /* 0x000fe20000000000 */
[----:B------:R0:W1:Y:S01]  /*5a10*/  MUFU.RCP R48, R38 ;  /* 0x0000002600307308 */ /* 0x0000620000001000 */
[----:B--2---:R-:W-:Y:S01]  /*5a20*/  FMUL R57, R37, R44 ;  /* 0x0000002c25397220 */ /* 0x004fe20000400000 */
[----:B------:R-:W-:Y:S01]  /*5a30*/  FADD R37, R31, 1 ;  /* 0x3f8000001f257421 */ /* 0x000fe20000000000 */
[----:B------:R-:W-:Y:S02]  /*5a40*/  @P5 FMUL R39, R39, 0.25 ;  /* 0x3e80000027275820 */ /* 0x000fe40000400000 */
[----:B------:R-:W-:Y:S01]  /*5a50*/  @P4 FMUL R28, R28, 0.25 ;  /* 0x3e8000001c1c4820 */ /* 0x000fe20000400000 */
[C---:B------:R-:W-:Y:S02]  /*5a60*/  FSEL R29, R74.reuse, 1, P4 ;  /* 0x3f8000004a1d7808 */ /* 0x040fe40002000000 */
[----:B0-----:R-:W-:-:S02]  /*5a70*/  FSEL R38, R74, 1, P5 ;  /* 0x3f8000004a267808 */ /* 0x001fc40002800000 */
[----:B------:R-:W-:Y:S02]  /*5a80*/  FSETP.GT.AND P5, PT, R30, 8.50705917302346158658e+37, PT ;  /* 0x7e8000001e00780b */ /* 0x000fe40003fa4000 */
[----:B------:R-:W-:Y:S01]  /*5a90*/  FSETP.GT.AND P4, PT, R37, 8.50705917302346158658e+37, PT ;  /* 0x7e8000002500780b */ /* 0x000fe20003f84000 */
[----:B------:R-:W-:Y:S01]  /*5aa0*/  @P6 FMUL R36, R36, 0.25 ;  /* 0x3e80000024246820 */ /* 0x000fe20000400000 */
[----:B------:R-:W0:Y:S01]  /*5ab0*/  MUFU.RCP R28, R28 ;  /* 0x0000001c001c7308 */ /* 0x000e220000001000 */
[----:B-1----:R-:W-:Y:S02]  /*5ac0*/  FMUL R48, R48, R45 ;  /* 0x0000002d30307220 */ /* 0x002fe40000400000 */
[----:B------:R-:W1:Y:S05]  /*5ad0*/  LDC.64 R44, c[0x0][0x258] ;  /* 0x00009600ff2c7b82 */ /* 0x000e6a0000000a00 */
[----:B------:R-:W2:Y:S01]  /*5ae0*/  MUFU.RCP R36, R36 ;  /* 0x0000002400247308 */ /* 0x000ea20000001000 */
[----:B------:R-:W-:-:S02]  /*5af0*/  @P5 FMUL R30, R30, 0.25 ;  /* 0x3e8000001e1e5820 */ /* 0x000fc40000400000 */
[----:B------:R-:W-:Y:S01]  /*5b00*/  @P4 FMUL R37, R37, 0.25 ;  /* 0x3e80000025254820 */ /* 0x000fe20000400000 */
[----:B------:R-:W-:-:S04]  /*5b10*/  FSEL R31, R74, 1, P6 ;  /* 0x3f8000004a1f7808 */ /* 0x000fc80003000000 */
[----:B------:R-:W3:Y:S01]  /*5b20*/  MUFU.RCP R30, R30 ;  /* 0x0000001e001e7308 */ /* 0x000ee20000001000 */
[----:B0-----:R-:W-:-:S07]  /*5b30*/  FMUL R28, R28, R29 ;  /* 0x0000001d1c1c7220 */ /* 0x001fce0000400000 */
[----:B------:R-:W0:Y:S01]  /*5b40*/  MUFU.RCP R49, R39 ;  /* 0x0000002700317308 */ /* 0x000e220000001000 */
[----:B--2---:R-:W-:-:S07]  /*5b50*/  FMUL R29, R36, R31 ;  /* 0x0000001f241d7220 */ /* 0x004fce0000400000 */
[----:B------:R-:W2:Y:S01]  /*5b60*/  MUFU.RCP R37, R37 ;  /* 0x0000002500257308 */ /* 0x000ea20000001000 */
[----:B------:R-:W-:Y:S01]  /*5b70*/  FFMA R96, R96, R46, -R75 ;  /* 0x0000002e60607223 */ /* 0x000fe2000000084b */
[C---:B------:R-:W-:Y:S02]  /*5b80*/  FSEL R36, R74.reuse, 1, P4 ;  /* 0x3f8000004a247808 */ /* 0x040fe40002000000 */
[----:B------:R-:W-:Y:S02]  /*5b90*/  IADD3 R46, P4, R17, UR4, RZ ;  /* 0x00000004112e7c10 */ /* 0x000fe4000ff9e0ff */
[----:B------:R-:W-:Y:S02]  /*5ba0*/  FSEL R31, R74, 1, P5 ;  /* 0x3f8000004a1f7808 */ /* 0x000fe40002800000 */
[----:B------:R-:W-:Y:S01]  /*5bb0*/  LEA R11, R14, R11, 0xf ;  /* 0x0000000b0e0b7211 */ /* 0x000fe200078e78ff */
[----:B------:R-:W-:Y:S01]  /*5bc0*/  FFMA R95, R95, R47, -R88 ;  /* 0x0000002f5f5f7223 */ /* 0x000fe20000000858 */
[----:B------:R-:W-:Y:S01]  /*5bd0*/  IADD3.X R47, R15, UR5, RZ, P4, !PT ;  /* 0x000000050f2f7c10 */ /* 0x000fe2000a7fe4ff */
[----:B---3--:R-:W-:Y:S01]  /*5be0*/  FMUL R30, R30, R31 ;  /* 0x0000001f1e1e7220 */ /* 0x008fe20000400000 */
[----:B------:R-:W-:Y:S01]  /*5bf0*/  LEA R15, R9, R11, 0x7 ;  /* 0x0000000b090f7211 */ /* 0x000fe200078e38ff */
[----:B0-----:R-:W-:Y:S01]  /*5c00*/  FMUL R49, R49, R38 ;  /* 0x0000002631317220 */ /* 0x001fe20000400000 */
[----:B----4-:R-:W-:Y:S01]  /*5c10*/  FADD R24, RZ, -R24 ;  /* 0x80000018ff187221 */ /* 0x010fe20000000000 */
[----:B--2---:R-:W-:Y:S01]  /*5c20*/  FMUL R31, R37, R36 ;  /* 0x00000024251f7220 */ /* 0x004fe20000400000 */
[----:B------:R-:W-:-:S02]  /*5c30*/  CS2R R36, SRZ ;  /* 0x0000000000247805 */ /* 0x000fc4000001ff00 */
[----:B------:R-:W-:Y:S01]  /*5c40*/  CS2R R38, SRZ ;  /* 0x0000000000267805 */ /* 0x000fe2000001ff00 */
[----:B-1----:R-:W-:-:S04]  /*5c50*/  IMAD.WIDE R14, R15, 0x4, R44 ;  /* 0x000000040f0e7825 */ /* 0x002fc800078e022c */
[----:B------:R-:W-:Y:S01]  /*5c60*/  FMUL R24, R24, 1.4426950216293334961 ;  /* 0x3fb8aa3b18187820 */ /* 0x000fe20000400000 */
[----:B------:R0:W2:Y:S04]  /*5c70*/  @P0 LDG.E.128 R36, desc[UR6][R46.64] ;  /* 0x000000062e240981 */ /* 0x0000a8000c1e1d00 */
[----:B------:R1:W-:Y:S01]  /*5c80*/  @P1 STG.E.128 desc[UR6][R14.64], R28 ;  /* 0x0000001c0e001986 */ /* 0x0003e2000c101d06 */
[----:B------:R-:W-:Y:S01]  /*5c90*/  FSETP.GEU.AND P1, PT, R24, -126, PT ;  /* 0xc2fc00001800780b */ /* 0x000fe20003f2e000 */
[----:B------:R-:W-:Y:S01]  /*5ca0*/  FADD R42, RZ, -R42 ;  /* 0x8000002aff2a7221 */ /* 0x000fe20000000000 */
[----:B------:R-:W-:-:S03]  /*5cb0*/  FADD R41, RZ, -R41 ;  /* 0x80000029ff297221 */ /* 0x000fc60000000000 */
[----:B------:R-:W-:-:S08]  /*5cc0*/  FMUL R42, R42, 1.4426950216293334961 ;  /* 0x3fb8aa3b2a2a7820 */ /* 0x000fd00000400000 */
[----:B------:R-:W-:-:S04]  /*5cd0*/  @!P1 FMUL R24, R24, 0.5 ;  /* 0x3f00000018189820 */ /* 0x000fc80000400000 */
[----:B------:R-:W3:Y:S01]  /*5ce0*/  MUFU.EX2 R9, R24 ;  /* 0x0000001800097308 */ /* 0x000ee20000000800 */
[----:B------:R-:W-:Y:S01]  /*5cf0*/  FSETP.GEU.AND P5, PT, R42, -126, PT ;  /* 0xc2fc00002a00780b */ /* 0x000fe20003fae000 */
[----:B------:R-:W-:Y:S01]  /*5d00*/  FMUL R41, R41, 1.4426950216293334961 ;  /* 0x3fb8aa3b29297820 */ /* 0x000fe20000400000 */
[----:B------:R-:W-:-:S04]  /*5d10*/  FADD R21, RZ, -R21 ;  /* 0x80000015ff157221 */ /* 0x000fc80000000000 */
[----:B------:R-:W-:Y:S01]  /*5d20*/  FSETP.GEU.AND P4, PT, R41, -126, PT ;  /* 0xc2fc00002900780b */ /* 0x000fe20003f8e000 */
[----:B------:R-:W-:Y:S01]  /*5d30*/  FMUL R21, R21, 1.4426950216293334961 ;  /* 0x3fb8aa3b15157820 */ /* 0x000fe20000400000 */
[----:B---3--:R-:W-:-:S04]  /*5d40*/  @!P1 FMUL R9, R9, R9 ;  /* 0x0000000909099220 */ /* 0x008fc80000400000 */
[----:B------:R-:W-:Y:S01]  /*5d50*/  FSETP.GEU.AND P1, PT, R21, -126, PT ;  /* 0xc2fc00001500780b */ /* 0x000fe20003f2e000 */
[----:B------:R-:W-:-:S06]  /*5d60*/  @!P5 FMUL R42, R42, 0.5 ;  /* 0x3f0000002a2ad820 */ /* 0x000fcc0000400000 */
[----:B------:R-:W-:Y:S01]  /*5d70*/  @!P4 FMUL R41, R41, 0.5 ;  /* 0x3f0000002929c820 */ /* 0x000fe20000400000 */
[----:B-1----:R-:W1:Y:S01]  /*5d80*/  MUFU.EX2 R14, R42 ;  /* 0x0000002a000e7308 */ /* 0x002e620000000800 */
[----:B------:R-:W-:-:S07]  /*5d90*/  FADD R19, RZ, -R19 ;  /* 0x80000013ff137221 */ /* 0x000fce0000000000 */
[----:B------:R-:W3:Y:S01]  /*5da0*/  MUFU.EX2 R15, R41 ;  /* 0x00000029000f7308 */ /* 0x000ee20000000800 */
[----:B------:R-:W-:Y:S01]  /*5db0*/  @!P1 FMUL R21, R21, 0.5 ;  /* 0x3f00000015159820 */ /* 0x000fe20000400000 */
[----:B------:R-:W-:Y:S01]  /*5dc0*/  FMUL R19, R19, 1.4426950216293334961 ;  /* 0x3fb8aa3b13137820 */ /* 0x000fe20000400000 */
[----:B------:R-:W-:-:S05]  /*5dd0*/  FADD R40, RZ, -R40 ;  /* 0x80000028ff287221 */ /* 0x000fca0000000000 */
[----:B------:R-:W4:Y:S01]  /*5de0*/  MUFU.EX2 R17, R21 ;  /* 0x0000001500117308 */ /* 0x000f220000000800 */
[----:B-1----:R-:W-:Y:S01]  /*5df0*/  @!P5 FMUL R14, R14, R14 ;  /* 0x0000000e0e0ed220 */ /* 0x002fe20000400000 */
[----:B------:R-:W-:Y:S01]  /*5e00*/  FSETP.GEU.AND P5, PT, R19, -126, PT ;  /* 0xc2fc00001300780b */ /* 0x000fe20003fae000 */
[----:B------:R-:W-:Y:S01]  /*5e10*/  FMUL R40, R40, 1.4426950216293334961 ;  /* 0x3fb8aa3b28287820 */ /* 0x000fe20000400000 */
[----:B------:R-:W-:Y:S01]  /*5e20*/  FADD R20, RZ, -R20 ;  /* 0x80000014ff147221 */ /* 0x000fe20000000000 */
[----:B---3--:R-:W-:-:S03]  /*5e30*/  @!P4 FMUL R15, R15, R15 ;  /* 0x0000000f0f0fc220 */ /* 0x008fc60000400000 */
[----:B------:R-:W-:Y:S01]  /*5e40*/  FSETP.GEU.AND P4, PT, R40, -126, PT ;  /* 0xc2fc00002800780b */ /* 0x000fe20003f8e000 */
[----:B------:R-:W-:Y:S01]  /*5e50*/  FMUL R20, R20, 1.4426950216293334961 ;  /* 0x3fb8aa3b14147820 */ /* 0x000fe20000400000 */
[----:B----4-:R-:W-:-:S04]  /*5e60*/  @!P1 FMUL R17, R17, R17 ;  /* 0x0000001111119220 */ /* 0x010fc80000400000 */
[----:B------:R-:W-:Y:S01]  /*5e70*/  FSETP.GEU.AND P1, PT, R20, -126, PT ;  /* 0xc2fc00001400780b */ /* 0x000fe20003f2e000 */
[----:B------:R-:W-:-:S04]  /*5e80*/  @!P5 FMUL R19, R19, 0.5 ;  /* 0x3f0000001313d820 */ /* 0x000fc80000400000 */
[----:B------:R-:W1:Y:S02]  /*5e90*/  MUFU.EX2 R24, R19 ;  /* 0x0000001300187308 */ /* 0x000e640000000800 */
[----:B------:R-:W-:Y:S01]  /*5ea0*/  @!P4 FMUL R40, R40, 0.5 ;  /* 0x3f0000002828c820 */ /* 0x000fe20000400000 */
[----:B------:R-:W-:Y:S01]  /*5eb0*/  FADD R18, RZ, -R18 ;  /* 0x80000012ff127221 */ /* 0x000fe20000000000 */
[----:B------:R-:W-:-:S04]  /*5ec0*/  FADD R22, RZ, -R22 ;  /* 0x80000016ff167221 */ /* 0x000fc80000000000 */
[----:B------:R-:W3:Y:S01]  /*5ed0*/  MUFU.EX2 R21, R40 ;  /* 0x0000002800157308 */ /* 0x000ee20000000800 */
[----:B------:R-:W-:Y:S01]  /*5ee0*/  @!P1 FMUL R20, R20, 0.5 ;  /* 0x3f00000014149820 */ /* 0x000fe20000400000 */
[----:B------:R-:W-:Y:S01]  /*5ef0*/  FMUL R28, R18, 1.4426950216293334961 ;  /* 0x3fb8aa3b121c7820 */ /* 0x000fe20000400000 */
[----:B------:R-:W-:-:S05]  /*5f00*/  FMUL R22, R22, 1.4426950216293334961 ;  /* 0x3fb8aa3b16167820 */ /* 0x000fca0000400000 */
[----:B------:R-:W4:Y:S01]  /*5f10*/  MUFU.EX2 R18, R20 ;  /* 0x0000001400127308 */ /* 0x000f220000000800 */
[----:B-1----:R-:W-:Y:S01]  /*5f20*/  @!P5 FMUL R24, R24, R24 ;  /* 0x000000181818d220 */ /* 0x002fe20000400000 */
[----:B------:R-:W-:Y:S01]  /*5f30*/  FSETP.GEU.AND P5, PT, R22, -126, PT ;  /* 0xc2fc00001600780b */ /* 0x000fe20003fae000 */
[----:B------:R-:W-:Y:S01]  /*5f40*/  FADD R73, RZ, -R73 ;  /* 0x80000049ff497221 */ /* 0x000fe20000000000 */
[----:B---3--:R-:W-:Y:S01]  /*5f50*/  @!P4 FMUL R21, R21, R21 ;  /* 0x000000151515c220 */ /* 0x008fe20000400000 */
[----:B------:R-:W-:Y:S02]  /*5f60*/  FSETP.GEU.AND P4, PT, R28, -126, PT ;  /* 0xc2fc00001c00780b */ /* 0x000fe40003f8e000 */
[----:B------:R-:W-:Y:S01]  /*5f70*/  FMUL R73, R73, 1.4426950216293334961 ;  /* 0x3fb8aa3b49497820 */ /* 0x000fe20000400000 */
[----:B----4-:R-:W-:-:S04]  /*5f80*/  @!P1 FMUL R18, R18, R18 ;  /* 0x0000001212129220 */ /* 0x010fc80000400000 */
[----:B------:R-:W-:-:S03]  /*5f90*/  FSETP.GEU.AND P1, PT, R73, -126, PT ;  /* 0xc2fc00004900780b */ /* 0x000fc60003f2e000 */
[----:B------:R-:W-:-:S04]  /*5fa0*/  @!P5 FMUL R22, R22, 0.5 ;  /* 0x3f0000001616d820 */ /* 0x000fc80000400000 */
[----:B------:R1:W3:Y:S01]  /*5fb0*/  MUFU.EX2 R19, R22 ;  /* 0x0000001600137308 */ /* 0x0002e20000000800 */
[----:B------:R-:W-:Y:S01]  /*5fc0*/  @!P4 FMUL R28, R28, 0.5 ;  /* 0x3f0000001c1cc820 */ /* 0x000fe20000400000 */
[----:B------:R-:W-:-:S06]  /*5fd0*/  FADD R72, RZ, -R72 ;  /* 0x80000048ff487221 */ /* 0x000fcc0000000000 */
[----:B------:R-:W4:Y:S01]  /*5fe0*/  MUFU.EX2 R29, R28 ;  /* 0x0000001c001d7308 */ /* 0x000f220000000800 */
[----:B------:R-:W-:Y:S01]  /*5ff0*/  @!P1 FMUL R73, R73, 0.5 ;  /* 0x3f00000049499820 */ /* 0x000fe20000400000 */
[----:B-1----:R-:W-:Y:S01]  /*6000*/  FADD R22, R14, 1 ;  /* 0x3f8000000e167421 */ /* 0x002fe20000000000 */
[----:B------:R-:W-:-:S05]  /*6010*/  FMUL R72, R72, 1.4426950216293334961 ;  /* 0x3fb8aa3b48487820 */ /* 0x000fca0000400000 */
[----:B------:R-:W1:Y:S01]  /*6020*/  MUFU.EX2 R14, R73 ;  /* 0x00000049000e7308 */ /* 0x000e620000000800 */
[----:B---3--:R-:W-:Y:S01]  /*6030*/  @!P5 FMUL R19, R19, R19 ;  /* 0x000000131313d220 */ /* 0x008fe20000400000 */
[----:B------:R-:W-:Y:S01]  /*6040*/  FSETP.GEU.AND P5, PT, R72, -126, PT ;  /* 0xc2fc00004800780b */ /* 0x000fe20003fae000 */
[----:B------:R-:W-:Y:S01]  /*6050*/  FADD R15, R15, 1 ;  /* 0x3f8000000f0f7421 */ /* 0x000fe20000000000 */
[----:B------:R-:W-:Y:S01]  /*6060*/  FADD R43, RZ, -R43 ;  /* 0x8000002bff2b7221 */ /* 0x000fe20000000000 */
[----:B----4-:R-:W-:Y:S01]  /*6070*/  @!P4 FMUL R29, R29, R29 ;  /* 0x0000001d1d1dc220 */ /* 0x010fe20000400000 */
[----:B------:R-:W-:Y:S02]  /*6080*/  FSETP.GT.AND P4, PT, R22, 8.50705917302346158658e+37, PT ;  /* 0x7e8000001600780b */ /* 0x000fe40003f84000 */
[----:B------:R-:W-:Y:S01]  /*6090*/  FMUL R43, R43, 1.4426950216293334961 ;  /* 0x3fb8aa3b2b2b7820 */ /* 0x000fe20000400000 */
[----:B------:R-:W-:Y:S01]  /*60a0*/  FSETP.GT.AND P6, PT, R15, 8.50705917302346158658e+37, PT ;  /* 0x7e8000000f00780b */ /* 0x000fe20003fc4000 */
[----:B-1----:R-:W-:-:S03]  /*60b0*/  @!P1 FMUL R14, R14, R14 ;  /* 0x0000000e0e0e9220 */ /* 0x002fc60000400000 */
[----:B------:R-:W-:Y:S02]  /*60c0*/  FSETP.GEU.AND P1, PT, R43, -126, PT ;  /* 0xc2fc00002b00780b */ /* 0x000fe40003f2e000 */
[----:B------:R-:W-:-:S04]  /*60d0*/  @!P5 FMUL R72, R72, 0.5 ;  /* 0x3f0000004848d820 */ /* 0x000fc80000400000 */
[----:B------:R-:W1:Y:S01]  /*60e0*/  MUFU.EX2 R30, R72 ;  /* 0x00000048001e7308 */ /* 0x000e620000000800 */
[----:B------:R-:W-:Y:S02]  /*60f0*/  @P4 FMUL R22, R22, 0.25 ;  /* 0x3e80000016164820 */ /* 0x000fe40000400000 */
[----:B------:R-:W-:Y:S01]  /*6100*/  @P6 FMUL R15, R15, 0.25 ;  /* 0x3e8000000f0f6820 */ /* 0x000fe20000400000 */
[----:B------:R-:W-:-:S04]  /*6110*/  FADD R24, R24, 1 ;  /* 0x3f80000018187421 */ /* 0x000fc80000000000 */
[----:B------:R3:W4:Y:S01]  /*6120*/  MUFU.RCP R20, R22 ;  /* 0x0000001600147308 */ /* 0x0007220000001000 */
[----:B------:R-:W-:Y:S01]  /*6130*/  @!P1 FMUL R43, R43, 0.5 ;  /* 0x3f0000002b2b9820 */ /* 0x000fe20000400000 */
[----:B------:R-:W-:Y:S01]  /*6140*/  FSEL R31, R74, 1, P4 ;  /* 0x3f8000004a1f7808 */ /* 0x000fe20002000000 */
[----:B------:R-:W-:Y:S01]  /*6150*/  FADD R17, R17, 1 ;  /* 0x3f80000011117421 */ /* 0x000fe20000000000 */
[----:B------:R-:W-:-:S04]  /*6160*/  FSETP.GT.AND P4, PT, R24, 8.50705917302346158658e+37, PT ;  /* 0x7e8000001800780b */ /* 0x000fc80003f84000 */
[----:B------:R-:W5:Y:S01]  /*6170*/  MUFU.RCP R15, R15 ;  /* 0x0000000f000f7308 */ /* 0x000f620000001000 */
[----:B-1----:R-:W-:Y:S01]  /*6180*/  @!P5 FMUL R30, R30, R30 ;  /* 0x0000001e1e1ed220 */ /* 0x002fe20000400000 */
[----:B------:R-:W-:-:S06]  /*6190*/  FSETP.GT.AND P5, PT, R17, 8.50705917302346158658e+37, PT ;  /* 0x7e8000001100780b */ /* 0x000fcc0003fa4000 */
[----:B------:R-:W1:Y:S01]  /*61a0*/  MUFU.EX2 R43, R43 ;  /* 0x0000002b002b7308 */ /* 0x000e620000000800 */
[----:B---3--:R-:W-:Y:S01]  /*61b0*/  FSEL R22, R74, 1, P6 ;  /* 0x3f8000004a167808 */ /* 0x008fe20003000000 */
[----:B------:R-:W-:Y:S01]  /*61c0*/  FADD R23, RZ, -R23 ;  /* 0x80000017ff177221 */ /* 0x000fe20000000000 */
[----:B----4-:R-:W-:Y:S01]  /*61d0*/  FMUL R20, R20, R31 ;  /* 0x0000001f14147220 */ /* 0x010fe20000400000 */
[----:B------:R-:W-:Y:S01]  /*61e0*/  FADD R31, R21, 1 ;  /* 0x3f800000151f7421 */ /* 0x000fe20000000000 */
[----:B------:R-:W-:Y:S01]  /*61f0*/  @P4 FMUL R24, R24, 0.25 ;  /* 0x3e80000018184820 */ /* 0x000fe20000400000 */
[----:B-----5:R-:W-:Y:S01]  /*6200*/  FMUL R21, R15, R22 ;  /* 0x000000160f157220 */ /* 0x020fe20000400000 */
[----:B------:R-:W-:Y:S01]  /*6210*/  FMUL R15, R23, 1.4426950216293334961 ;  /* 0x3fb8aa3b170f7820 */ /* 0x000fe20000400000 */
[----:B------:R-:W-:Y:S01]  /*6220*/  @P5 FMUL R17, R17, 0.25 ;  /* 0x3e80000011115820 */ /* 0x000fe20000400000 */
[----:B------:R-:W3:Y:S01]  /*6230*/  MUFU.RCP R23, R24 ;  /* 0x0000001800177308 */ /* 0x000ee20000001000 */
[----:B------:R-:W-:Y:S01]  /*6240*/  FSEL R22, R74, 1, P5 ;  /* 0x3f8000004a167808 */ /* 0x000fe20002800000 */
[----:B-1----:R-:W-:Y:S01]  /*6250*/  @!P1 FMUL R43, R43, R43 ;  /* 0x0000002b2b2b9220 */ /* 0x002fe20000400000 */
[----:B------:R-:W-:-:S02]  /*6260*/  FSETP.GEU.AND P1, PT, R15, -126, PT ;  /* 0xc2fc00000f00780b */ /* 0x000fc40003f2e000 */
[----:B------:R-:W-:-:S03]  /*6270*/  FSETP.GT.AND P5, PT, R31, 8.50705917302346158658e+37, PT ;  /* 0x7e8000001f00780b */ /* 0x000fc60003fa4000 */
[----:B------:R-:W1:Y:S01]  /*6280*/  MUFU.RCP R17, R17 ;  /* 0x0000001100117308 */ /* 0x000e620000001000 */
[----:B------:R-:W-:Y:S01]  /*6290*/  FADD R18, R18, 1 ;  /* 0x3f80000012127421 */ /* 0x000fe20000000000 */
[----:B------:R-:W-:Y:S01]  /*62a0*/  FSEL R28, R74, 1, P4 ;  /* 0x3f8000004a1c7808 */ /* 0x000fe20002000000 */
[----:B------:R-:W-:-:S03]  /*62b0*/  FADD R19, R19, 1 ;  /* 0x3f80000013137421 */ /* 0x000fc60000000000 */
[----:B------:R-:W-:Y:S01]  /*62c0*/  FSETP.GT.AND P4, PT, R18, 8.50705917302346158658e+37, PT ;  /* 0x7e8000001200780b */ /* 0x000fe20003f84000 */
[----:B---3--:R-:W-:Y:S01]  /*62d0*/  FMUL R23, R23, R28 ;  /* 0x0000001c17177220 */ /* 0x008fe20000400000 */
[----:B------:R-:W-:Y:S01]  /*62e0*/  @!P1 FMUL R15, R15, 0.5 ;  /* 0x3f0000000f0f9820 */ /* 0x000fe20000400000 */
[----:B------:R-:W-:Y:S01]  /*62f0*/  FSEL R28, R74, 1, P5 ;  /* 0x3f8000004a1c7808 */ /* 0x000fe20002800000 */
[----:B------:R-:W-:Y:S01]  /*6300*/  @P5 FMUL R31, R31, 0.25 ;  /* 0x3e8000001f1f5820 */ /* 0x000fe20000400000 */
[----:B------:R-:W-:-:S03]  /*6310*/  FSETP.GT.AND P5, PT, R19, 8.50705917302346158658e+37, PT ;  /* 0x7e8000001300780b */ /* 0x000fc60003fa4000 */
[----:B------:R-:W3:Y:S01]  /*6320*/  MUFU.EX2 R15, R15 ;  /* 0x0000000f000f7308 */ /* 0x000ee20000000800 */
[----:B-1----:R-:W-:Y:S01]  /*6330*/  FMUL R22, R17, R22 ;  /* 0x0000001611167220 */ /* 0x002fe20000400000 */
[----:B------:R-:W-:Y:S01]  /*6340*/  FADD R14, R14, 1 ;  /* 0x3f8000000e0e7421 */ /* 0x000fe20000000000 */
[----:B------:R-:W-:Y:S01]  /*6350*/  FADD R17, R29, 1 ;  /* 0x3f8000001d117421 */ /* 0x000fe20000000000 */
[----:B------:R-:W-:Y:S01]  /*6360*/  FADD R25, RZ, -R25 ;  /* 0x80000019ff197221 */ /* 0x000fe20000000000 */
[----:B------:R-:W-:Y:S01]  /*6370*/  @P4 FMUL R18, R18, 0.25 ;  /* 0x3e80000012124820 */ /* 0x000fe20000400000 */
[----:B------:R-:W-:Y:S02]  /*6380*/  FSEL R24, R74, 1, P4 ;  /* 0x3f8000004a187808 */ /* 0x000fe40002000000 */
[----:B------:R-:W-:Y:S01]  /*6390*/  FSETP.GT.AND P6, PT, R14, 8.50705917302346158658e+37, PT ;  /* 0x7e8000000e00780b */ /* 0x000fe20003fc4000 */
[----:B------:R-:W1:Y:S01]  /*63a0*/  MUFU.RCP R31, R31 ;  /* 0x0000001f001f7308 */ /* 0x000e620000001000 */
[----:B------:R-:W-:Y:S01]  /*63b0*/  FSETP.GT.AND P4, PT, R17, 8.50705917302346158658e+37, PT ;  /* 0x7e8000001100780b */ /* 0x000fe20003f84000 */
[----:B------:R-:W-:Y:S01]  /*63c0*/  @P5 FMUL R19, R19, 0.25 ;  /* 0x3e80000013135820 */ /* 0x000fe20000400000 */
[----:B------:R-:W-:Y:S01]  /*63d0*/  FMUL R41, R25, 1.4426950216293334961 ;  /* 0x3fb8aa3b19297820 */ /* 0x000fe20000400000 */
[----:B---3--:R-:W-:-:S04]  /*63e0*/  @!P1 FMUL R15, R15, R15 ;  /* 0x0000000f0f0f9220 */ /* 0x008fc80000400000 */
[----:B------:R-:W-:Y:S01]  /*63f0*/  FSETP.GEU.AND P1, PT, R41, -126, PT ;  /* 0xc2fc00002900780b */ /* 0x000fe20003f2e000 */
[----:B------:R-:W3:Y:S03]  /*6400*/  MUFU.RCP R19, R19 ;  /* 0x0000001300137308 */ /* 0x000ee60000001000 */
[----:B------:R-:W-:Y:S02]  /*6410*/  @P6 FMUL R14, R14, 0.25 ;  /* 0x3e8000000e0e6820 */ /* 0x000fe40000400000 */
[----:B------:R-:W-:-:S03]  /*6420*/  @P4 FMUL R17, R17, 0.25 ;  /* 0x3e80000011114820 */ /* 0x000fc60000400000 */
[----:B------:R4:W5:Y:S01]  /*6430*/  MUFU.RCP R29, R18 ;  /* 0x00000012001d7308 */ /* 0x0009620000001000 */
[----:B-1----:R-:W-:Y:S01]  /*6440*/  FMUL R28, R31, R28 ;  /* 0x0000001c1f1c7220 */ /* 0x002fe20000400000 */
[----:B------:R-:W-:Y:S02]  /*6450*/  FADD R40, R30, 1 ;  /* 0x3f8000001e287421 */ /* 0x000fe40000000000 */
[----:B------:R-:W-:-:S04]  /*6460*/  @!P1 FMUL R41, R41, 0.5 ;  /* 0x3f00000029299820 */ /* 0x000fc80000400000 */
[----:B------:R1:W0:Y:S01]  /*6470*/  MUFU.RCP R31, R17 ;  /* 0x00000011001f7308 */ /* 0x0002220000001000 */
[----:B----4-:R-:W-:-:S07]  /*6480*/  FSEL R18, R74, 1, P5 ;  /* 0x3f8000004a127808 */ /* 0x010fce0002800000 */
[----:B------:R-:W4:Y:S01]  /*6490*/  MUFU.RCP R14, R14 ;  /* 0x0000000e000e7308 */ /* 0x000f220000001000 */
[----:B---3--:R-:W-:Y:S01]  /*64a0*/  FMUL R30, R19, R18 ;  /* 0x00000012131e7220 */ /* 0x008fe20000400000 */
[----:B-----5:R-:W-:Y:S01]  /*64b0*/  FMUL R29, R29, R24 ;  /* 0x000000181d1d7220 */ /* 0x020fe20000400000 */
[----:B------:R-:W-:Y:S02]  /*64c0*/  FSEL R24, R74, 1, P4 ;  /* 0x3f8000004a187808 */ /* 0x000fe40002000000 */
[----:B------:R-:W-:-:S03]  /*64d0*/  FSETP.GT.AND P4, PT, R40, 8.50705917302346158658e+37, PT ;  /* 0x7e8000002800780b */ /* 0x000fc60003f84000 */
[----:B------:R-:W3:Y:S01]  /*64e0*/  MUFU.EX2 R18, R41 ;  /* 0x0000002900127308 */ /* 0x000ee20000000800 */
[----:B-1----:R-:W-:Y:S01]  /*64f0*/  FSEL R17, R74, 1, P6 ;  /* 0x3f8000004a117808 */ /* 0x002fe20003000000 */
[----:B------:R-:W-:Y:S01]  /*6500*/  FADD R26, RZ, -R26 ;  /* 0x8000001aff1a7221 */ /* 0x000fe20000000000 */
[----:B------:R-:W-:Y:S01]  /*6510*/  FADD R27, RZ, -R27 ;  /* 0x8000001bff1b7221 */ /* 0x000fe20000000000 */
[----:B0-----:R-:W-:Y:S01]  /*6520*/  FMUL R31, R31, R24 ;  /* 0x000000181f1f7220 */ /* 0x001fe20000400000 */
[----:B------:R-:W-:Y:S01]  /*6530*/  FADD R15, R15, 1 ;  /* 0x3f8000000f0f7421 */ /* 0x000fe20000000000 */
[----:B------:R-:W-:Y:S01]  /*6540*/  FMUL R19, R26, 1.4426950216293334961 ;  /* 0x3fb8aa3b1a137820 */ /* 0x000fe20000400000 */
[----:B----4-:R-:W-:Y:S01]  /*6550*/  FMUL R24, R14, R17 ;  /* 0x000000110e187220 */ /* 0x010fe20000400000 */
[----:B------:R-:W-:Y:S01]  /*6560*/  FMUL R17, R27, 1.4426950216293334961 ;  /* 0x3fb8aa3b1b117820 */ /* 0x000fe20000400000 */
[----:B------:R-:W-:Y:S01]  /*6570*/  FADD R43, R43, 1 ;  /* 0x3f8000002b2b7421 */ /* 0x000fe20000000000 */
[----:B------:R-:W-:Y:S01]  /*6580*/  @P4 FMUL R40, R40, 0.25 ;  /* 0x3e80000028284820 */ /* 0x000fe20000400000 */
[----:B------:R-:W-:-:S02]  /*6590*/  FSETP.GEU.AND P5, PT, R19, -126, PT ;  /* 0xc2fc00001300780b */ /* 0x000fc40003fae000 */
[----:B------:R-:W-:Y:S01]  /*65a0*/  FSETP.GEU.AND P6, PT, R17, -126, PT ;  /* 0xc2fc00001100780b */ /* 0x000fe20003fce000 */
[----:B---3--:R-:W-:Y:S01]  /*65b0*/  @!P1 FMUL R18, R18, R18 ;  /* 0x0000001212129220 */ /* 0x008fe20000400000 */
[----:B------:R-:W-:Y:S02]  /*65c0*/  FSEL R14, R74, 1, P4 ;  /* 0x3f8000004a0e7808 */ /* 0x000fe40002000000 */
[----:B------:R-:W-:Y:S02]  /*65d0*/  FSETP.GT.AND P1, PT, R15, 8.50705917302346158658e+37, PT ;  /* 0x7e8000000f00780b */ /* 0x000fe40003f24000 */
[----:B------:R-:W-:Y:S01]  /*65e0*/  FSETP.GT.AND P4, PT, R43, 8.50705917302346158658e+37, PT ;  /* 0x7e8000002b00780b */ /* 0x000fe20003f84000 */
[----:B------:R-:W0:Y:S01]  /*65f0*/  S2R R46, SR_TID.X ;  /* 0x00000000002e7919 */ /* 0x000e220000002100 */
[----:B------:R-:W1:Y:S03]  /*6600*/  MUFU.RCP R25, R40 ;  /* 0x0000002800197308 */ /* 0x000e660000001000 */
[----:B------:R-:W-:-:S02]  /*6610*/  @!P5 FMUL R19, R19, 0.5 ;  /* 0x3f0000001313d820 */ /* 0x000fc40000400000 */
[----:B------:R-:W-:Y:S01]  /*6620*/  @!P6 FMUL R17, R17, 0.5 ;  /* 0x3f0000001111e820 */ /* 0x000fe20000400000 */
[----:B------:R-:W-:-:S03]  /*6630*/  FADD R9, R9, 1 ;  /* 0x3f80000009097421 */ /* 0x000fc60000000000 */
[----:B------:R-:W-:Y:S02]  /*6640*/  @P1 FMUL R15, R15, 0.25 ;  /* 0x3e8000000f0f1820 */ /* 0x000fe40000400000 */
[----:B------:R-:W-:Y:S01]  /*6650*/  @P4 FMUL R43, R43, 0.25 ;  /* 0x3e8000002b2b4820 */ /* 0x000fe20000400000 */
[----:B------:R-:W-:Y:S01]  /*6660*/  MUFU.EX2 R19, R19 ;  /* 0x0000001300137308 */ /* 0x000fe20000000800 */
[----:B------:R-:W-:Y:S01]  /*6670*/  FSEL R27, R74, 1, P4 ;  /* 0x3f8000004a1b7808 */ /* 0x000fe20002000000 */
[----:B------:R-:W3:Y:S01]  /*6680*/  S2UR UR5, SR_CgaCtaId ;  /* 0x00000000000579c3 */ /* 0x000ee20000008800 */
[----:B------:R-:W-:-:S05]  /*6690*/  FSETP.GT.AND P4, PT, R9, 8.50705917302346158658e+37, PT ;  /* 0x7e8000000900780b */ /* 0x000fca0003f84000 */
[----:B------:R-:W4:Y:S08]  /*66a0*/  MUFU.RCP R26, R43 ;  /* 0x0000002b001a7308 */ /* 0x000f300000001000 */
[----:B------:R-:W5:Y:S08]  /*66b0*/  MUFU.EX2 R17, R17 ;  /* 0x0000001100117308 */ /* 0x000f700000000800 */
[----:B------:R-:W0:Y:S01]  /*66c0*/  MUFU.RCP R15, R15 ;  /* 0x0000000f000f7308 */ /* 0x000e220000001000 */
[----:B-1----:R-:W-:Y:S01]  /*66d0*/  FMUL R25, R25, R14 ;  /* 0x0000000e19197220 */ /* 0x002fe20000400000 */
[----:B------:R-:W-:-:S02]  /*66e0*/  FSEL R14, R74, 1, P1 ;  /* 0x3f8000004a0e7808 */ /* 0x000fc40000800000 */
[----:B------:R-:W-:Y:S01]  /*66f0*/  ISETP.GE.AND P1, PT, R3, 0x100, PT ;  /* 0x000001000300780c */ /* 0x000fe20003f26270 */
[----:B----4-:R-:W-:Y:S01]  /*6700*/  FMUL R26, R26, R27 ;  /* 0x0000001b1a1a7220 */ /* 0x010fe20000400000 */
[----:B------:R-:W-:Y:S01]  /*6710*/  @!P5 FMUL R19, R19, R19 ;  /* 0x000000131313d220 */ /* 0x000fe20000400000 */
[----:B-----5:R-:W-:Y:S01]  /*6720*/  @!P6 FMUL R17, R17, R17 ;  /* 0x000000111111e220 */ /* 0x020fe20000400000 */
[----:B------:R-:W-:Y:S01]  /*6730*/  @P4 FMUL R9, R9, 0.25 ;  /* 0x3e80000009094820 */ /* 0x000fe20000400000 */
[----:B------:R-:W-:Y:S02]  /*6740*/  FSEL R42, R74, 1, P4 ;  /* 0x3f8000004a2a7808 */ /* 0x000fe40002000000 */
[----:B------:R-:W-:Y:S02]  /*6750*/  ISETP.LT.AND P6, PT, R16, 0x200, !P1 ;  /* 0x000002001000780c */ /* 0x000fe40004fc1270 */
[----:B------:R-:W-:Y:S01]  /*6760*/  ISETP.LT.AND P5, PT, R8, 0x200, !P1 ;  /* 0x000002000800780c */ /* 0x000fe20004fa1270 */
[----:B0-----:R-:W-:Y:S01]  /*6770*/  FMUL R27, R15, R14 ;  /* 0x0000000e0f1b7220 */ /* 0x001fe20000400000 */
[----:B------:R-:W-:-:S02]  /*6780*/  ISETP.LT.AND P4, PT, R6, 0x200, !P1 ;  /* 0x000002000600780c */ /* 0x000fc40004f81270 */
[-C--:B------:R-:W-:Y:S02]  /*6790*/  LEA R14, R16, R3.reuse, 0x8 ;  /* 0x00000003100e7211 */ /* 0x080fe400078e40ff */
[-C--:B------:R-:W-:Y:S02]  /*67a0*/  LEA R15, R8, R3.reuse, 0x8 ;  /* 0x00000003080f7211 */ /* 0x080fe400078e40ff */
[----:B------:R-:W-:Y:S02]  /*67b0*/  ISETP.LT.AND P1, PT, R2, 0x200, !P1 ;  /* 0x000002000200780c */ /* 0x000fe40004f21270 */
[-C--:B------:R-:W-:Y:S02]  /*67c0*/  LEA R6, R6, R3.reuse, 0x8 ;  /* 0x0000000306067211 */ /* 0x080fe400078e40ff */
[----:B------:R-:W-:Y:S02]  /*67d0*/  LEA R40, R2, R3, 0x8 ;  /* 0x0000000302287211 */ /* 0x000fe400078e40ff */
[----:B------:R-:W-:-:S02]  /*67e0*/  SHF.R.U32.HI R3, RZ, 0x4, R46 ;  /* 0x00000004ff037819 */ /* 0x000fc4000001162e */
[----:B------:R-:W-:Y:S01]  /*67f0*/  SHF.L.U32 R2, R46, 0x8, RZ ;  /* 0x000000082e027819 */ /* 0x000fe200000006ff */
[----:B------:R-:W-:Y:S01]  /*6800*/  UMOV UR4, 0x400 ;  /* 0x0000040000047882 */ /* 0x000fe20000000000 */
[----:B------:R-:W-:Y:S02]  /*6810*/  SGXT.U32 R3, R3, 0x4 ;  /* 0x000000040303781a */ /* 0x000fe40000000000 */
[----:B------:R-:W-:Y:S01]  /*6820*/  LOP3.LUT R2, R2, 0xf00, RZ, 0xc0, !PT ;  /* 0x00000f0002027812 */ /* 0x000fe200078ec0ff */
[----:B---3--:R-:W-:Y:S01]  /*6830*/  UPRMT UR4, UR5, 0x654, UR4 ;  /* 0x0000065405047896 */ /* 0x008fe20008000004 */
[-C--:B------:R-:W-:Y:S01]  /*6840*/  FFMA R79, R79, R5.reuse, R100 ;  /* 0x000000054f4f7223 */ /* 0x080fe20000000064 */
[----:B------:R-:W-:Y:S01]  /*6850*/  FFMA R87, R94, R5, R87 ;  /* 0x000000055e577223 */ /* 0x000fe20000000057 */
[----:B------:R-:W-:Y:S01]  /*6860*/  LOP3.LUT R56, R2, R3, RZ, 0xfc, !PT ;  /* 0x0000000302387212 */ /* 0x000fe200078efcff */
[-C--:B------:R-:W-:Y:S01]  /*6870*/  FFMA R76, R93, R5.reuse, R76 ;  /* 0x000000055d4c7223 */ /* 0x080fe2000000004c */
[-C--:B------:R-:W-:Y:S01]  /*6880*/  FFMA R75, R96, R5.reuse, R75 ;  /* 0x00000005604b7223 */ /* 0x080fe2000000004b */
[----:B------:R-:W-:Y:S01]  /*6890*/  FFMA R88, R95, R5, R88 ;  /* 0x000000055f587223 */ /* 0x000fe20000000058 */
[----:B------:R-:W-:-:S02]  /*68a0*/  LOP3.LUT R3, R2, 0x40, RZ, 0xfc, !PT ;  /* 0x0000004002037812 */ /* 0x000fc400078efcff */
[----:B------:R-:W-:Y:S02]  /*68b0*/  SHF.L.U32 R41, R46, 0x2, RZ ;  /* 0x000000022e297819 */ /* 0x000fe400000006ff */
[C---:B------:R-:W-:Y:S02]  /*68c0*/  LOP3.LUT R5, R2.reuse, 0x80, RZ, 0xfc, !PT ;  /* 0x0000008002057812 */ /* 0x040fe400078efcff */
[----:B------:R-:W-:Y:S02]  /*68d0*/  LEA.HI R3, R3, UR4, RZ, 0x1c ;  /* 0x0000000403037c11 */ /* 0x000fe4000f8fe0ff */
[----:B------:R-:W-:Y:S02]  /*68e0*/  LOP3.LUT R41, R41, 0x3fc, RZ, 0xc0, !PT ;  /* 0x000003fc29297812 */ /* 0x000fe400078ec0ff */
[----:B------:R-:W-:Y:S01]  /*68f0*/  LEA.HI R5, R5, UR4, RZ, 0x1c ;  /* 0x0000000405057c11 */ /* 0x000fe2000f8fe0ff */
[----:B------:R-:W-:Y:S01]  /*6900*/  FFMA R33, R57, R33, -R90 ;  /* 0x0000002139217223 */ /* 0x000fe2000000085a */
[----:B------:R-:W-:-:S02]  /*6910*/  LOP3.LUT R8, R2, 0xc0, RZ, 0xfc, !PT ;  /* 0x000000c002087812 */ /* 0x000fc400078efcff */
[C---:B------:R-:W-:Y:S02]  /*6920*/  LEA R58, R56.reuse, R3, 0x2 ;  /* 0x00000003383a7211 */ /* 0x040fe400078e10ff */
[----:B------:R-:W-:Y:S02]  /*6930*/  LEA R57, R56, R5, 0x2 ;  /* 0x0000000538397211 */ /* 0x000fe400078e10ff */
[C---:B------:R-:W-:Y:S02]  /*6940*/  LOP3.LUT R3, R41.reuse, 0x400, RZ, 0xfc, !PT ;  /* 0x0000040029037812 */ /* 0x040fe400078efcff */
[----:B------:R-:W-:Y:S02]  /*6950*/  LEA.HI R59, R2, UR4, RZ, 0x1c ;  /* 0x00000004023b7c11 */ /* 0x000fe4000f8fe0ff */
[----:B------:R-:W-:Y:S02]  /*6960*/  LOP3.LUT R5, R41, 0x800, RZ, 0xfc, !PT ;  /* 0x0000080029057812 */ /* 0x000fe400078efcff */
[----:B------:R-:W-:-:S02]  /*6970*/  LEA.HI R43, R8, UR4, RZ, 0x1c ;  /* 0x00000004082b7c11 */ /* 0x000fc4000f8fe0ff */
[----:B------:R-:W-:Y:S02]  /*6980*/  LOP3.LUT R8, R41, 0xc00, RZ, 0xfc, !PT ;  /* 0x00000c0029087812 */ /* 0x000fe400078efcff */
[----:B------:R-:W-:Y:S02]  /*6990*/  SHF.R.U32.HI R3, RZ, 0x4, R3 ;  /* 0x00000004ff037819 */ /* 0x000fe40000011603 */
[----:B------:R-:W-:Y:S02]  /*69a0*/  LEA R59, R56, R59, 0x2 ;  /* 0x0000003b383b7211 */ /* 0x000fe400078e10ff */
[----:B------:R-:W-:Y:S02]  /*69b0*/  SHF.R.U32.HI R2, RZ, 0x2, R46 ;  /* 0x00000002ff027819 */ /* 0x000fe4000001162e */
[----:B------:R-:W-:Y:S02]  /*69c0*/  SHF.R.U32.HI R5, RZ, 0x4, R5 ;  /* 0x00000004ff057819 */ /* 0x000fe40000011605 */
[----:B------:R-:W-:-:S02]  /*69d0*/  SHF.R.U32.HI R8, RZ, 0x4, R8 ;  /* 0x00000004ff087819 */ /* 0x000fc40000011608 */
[----:B------:R-:W-:Y:S02]  /*69e0*/  LEA R56, R56, R43, 0x2 ;  /* 0x0000002b38387211 */ /* 0x000fe400078e10ff */
[----:B------:R-:W-:Y:S01]  /*69f0*/  LOP3.LUT R3, R3, 0x7c, RZ, 0xc0, !PT ;  /* 0x0000007c03037812 */ /* 0x000fe200078ec0ff */
[----:B------:R-:W-:Y:S01]  /*6a00*/  STS [R59], R80 ;  /* 0x000000503b007388 */ /* 0x000fe20000000800 */
[----:B------:R-:W-:Y:S02]  /*6a10*/  LOP3.LUT R2, R2, 0x3c, RZ, 0xc0, !PT ;  /* 0x0000003c02027812 */ /* 0x000fe400078ec0ff */
[----:B------:R-:W-:Y:S01]  /*6a20*/  LOP3.LUT R5, R5, 0xbc, RZ, 0xc0, !PT ;  /* 0x000000bc05057812 */ /* 0x000fe200078ec0ff */
[----:B------:R-:W-:Y:S01]  /*6a30*/  STS [R58+0x100], R79 ;  /* 0x0001004f3a007388 */ /* 0x000fe20000000800 */
[----:B------:R-:W-:Y:S02]  /*6a40*/  LOP3.LUT R16, R8, 0xfc, RZ, 0xc0, !PT ;  /* 0x000000fc08107812 */ /* 0x000fe400078ec0ff */
[----:B------:R-:W-:Y:S01]  /*6a50*/  IADD3 R8, R3, UR4, RZ ;  /* 0x0000000403087c10 */ /* 0x000fe2000fffe0ff */
[----:B------:R-:W-:Y:S01]  /*6a60*/  STS [R57+0x200], R78 ;  /* 0x0002004e39007388 */ /* 0x000fe20000000800 */
[----:B------:R-:W-:-:S02]  /*6a70*/  IADD3 R2, R2, UR4, RZ ;  /* 0x0000000402027c10 */ /* 0x000fc4000fffe0ff */
[----:B------:R-:W-:Y:S01]  /*6a80*/  IADD3 R46, R5, UR4, RZ ;  /* 0x00000004052e7c10 */ /* 0x000fe2000fffe0ff */
[----:B------:R-:W-:Y:S01]  /*6a90*/  STS [R56+0x300], R77 ;  /* 0x0003004d38007388 */ /* 0x000fe20000000800 */
[-C--:B------:R-:W-:Y:S02]  /*6aa0*/  LEA R3, R0, R11.reuse, 0x7 ;  /* 0x0000000b00037211 */ /* 0x080fe400078e38ff */
[-C--:B------:R-:W-:Y:S01]  /*6ab0*/  LEA R5, R10, R11.reuse, 0x7 ;  /* 0x0000000b0a057211 */ /* 0x080fe200078e38ff */
[----:B------:R-:W-:Y:S01]  /*6ac0*/  STS [R59+0x40], R82 ;  /* 0x000040523b007388 */ /* 0x000fe20000000800 */
[----:B------:R-:W-:-:S03]  /*6ad0*/  LEA R11, R4, R11, 0x7 ;  /* 0x0000000b040b7211 */ /* 0x000fc600078e38ff */
[----:B------:R-:W-:Y:S01]  /*6ae0*/  STS [R58+0x140], R81 ;  /* 0x000140513a007388 */ /* 0x000fe20000000800 */
[----:B------:R-:W-:Y:S01]  /*6af0*/  LEA R43, R41, R2, 0x2 ;  /* 0x00000002292b7211 */ /* 0x000fe200078e10ff */
[--C-:B------:R-:W-:Y:S02]  /*6b00*/  IMAD.WIDE R2, R3, 0x4, R44.reuse ;  /* 0x0000000403027825 */ /* 0x100fe400078e022c */
[----:B------:R-:W-:Y:S02]  /*6b10*/  STS [R57+0x240], R71 ;  /* 0x0002404739007388 */ /* 0x000fe40000000800 */
[--C-:B------:R-:W-:Y:S02]  /*6b20*/  IMAD.WIDE R4, R5, 0x4, R44.reuse ;  /* 0x0000000405047825 */ /* 0x100fe400078e022c */
[----:B------:R-:W-:Y:S02]  /*6b30*/  STS [R56+0x340], R70 ;  /* 0x0003404638007388 */ /* 0x000fe40000000800 */
[----:B------:R-:W-:-:S02]  /*6b40*/  IMAD.WIDE R44, R11, 0x4, R44 ;  /* 0x000000040b2c7825 */ /* 0x000fc400078e022c */
[----:B------:R-:W-:Y:S04]  /*6b50*/  STS [R59+0x80], R68 ;  /* 0x000080443b007388 */ /* 0x000fe80000000800 */
[----:B------:R-:W-:Y:S04]  /*6b60*/  STS [R58+0x180], R84 ;  /* 0x000180543a007388 */ /* 0x000fe80000000800 */
[----:B------:R-:W-:Y:S04]  /*6b70*/  STS [R57+0x280], R83 ;  /* 0x0002805339007388 */ /* 0x000fe80000000800 */
[----:B------:R-:W-:Y:S04]  /*6b80*/  STS [R56+0x380], R69 ;  /* 0x0003804538007388 */ /* 0x000fe80000000800 */
[----:B------:R-:W-:Y:S04]  /*6b90*/  STS [R59+0xc0], R85 ;  /* 0x0000c0553b007388 */ /* 0x000fe80000000800 */
[----:B------:R-:W-:Y:S04]  /*6ba0*/  @P2 STG.E.128 desc[UR6][R2.64], R20 ;  /* 0x0000001402002986 */ /* 0x000fe8000c101d06 */
[----:B------:R-:W-:Y:S01]  /*6bb0*/  STS [R58+0x1c0], R67 ;  /* 0x0001c0433a007388 */ /* 0x000fe20000000800 */
[----:B------:R-:W-:-:S03]  /*6bc0*/  FADD R18, R18, 1 ;  /* 0x3f80000012127421 */ /* 0x000fc60000000000 */
[----:B------:R0:W-:Y:S01]  /*6bd0*/  @P3 STG.E.128 desc[UR6][R4.64], R28 ;  /* 0x0000001c04003986 */ /* 0x0001e2000c101d06 */
[----:B------:R-:W-:-:S03]  /*6be0*/  FADD R19, R19, 1 ;  /* 0x3f80000013137421 */ /* 0x000fc60000000000 */
[----:B------:R-:W-:Y:S04]  /*6bf0*/  STS [R57+0x2c0], R66 ;  /* 0x0002c04239007388 */ /* 0x000fe80000000800 */
[----:B------:R-:W-:Y:S04]  /*6c00*/  @P0 STG.E.128 desc[UR6][R44.64], R24 ;  /* 0x000000182c000986 */ /* 0x000fe8000c101d06 */
[----:B------:R-:W-:Y:S01]  /*6c10*/  STS [R56+0x3c0], R86 ;  /* 0x0003c05638007388 */ /* 0x000fe20000000800 */
[----:B------:R-:W-:Y:S01]  /*6c20*/  BAR.SYNC.DEFER_BLOCKING 0x0 ;  /* 0x0000000000007b1d */ /* 0x000fe20000010000 */
[----:B------:R-:W-:-:S02]  /*6c30*/  FSETP.GT.AND P2, PT, R18, 8.50705917302346158658e+37, PT ;  /* 0x7e8000001200780b */ /* 0x000fc40003f44000 */
[----:B------:R-:W-:Y:S01]  /*6c40*/  FSETP.GT.AND P3, PT, R19, 8.50705917302346158658e+37, PT ;  /* 0x7e8000001300780b */ /* 0x000fe20003f64000 */
[-C--:B------:R-:W-:Y:S01]  /*6c50*/  FFMA R52, R61, R13.reuse, R52 ;  /* 0x0000000d3d347223 */ /* 0x080fe20000000034 */
[----:B------:R-:W-:Y:S01]  /*6c60*/  LEA R47, R41, R8, 0x2 ;  /* 0x00000008292f7211 */ /* 0x000fe200078e10ff */
[-C--:B------:R-:W-:Y:S01]  /*6c70*/  FFMA R8, R50, R13.reuse, R53 ;  /* 0x0000000d32087223 */ /* 0x080fe20000000035 */
[----:B------:R-:W-:Y:S01]  /*6c80*/  IADD3 R16, R16, UR4, RZ ;  /* 0x0000000410107c10 */ /* 0x000fe2000fffe0ff */
[----:B0-----:R-:W-:Y:S01]  /*6c90*/  FADD R4, R17, 1 ;  /* 0x3f80000011047421 */ /* 0x001fe20000000000 */
[----:B------:R-:W-:Y:S01]  /*6ca0*/  LEA R46, R41, R46, 0x2 ;  /* 0x0000002e292e7211 */ /* 0x000fe200078e10ff */
[-C--:B------:R-:W-:Y:S01]  /*6cb0*/  FFMA R89, R60, R13.reuse, R89 ;  /* 0x0000000d3c597223 */ /* 0x080fe20000000059 */
[----:B------:R-:W-:-:S03]  /*6cc0*/  FFMA R3, R51, R13, R54 ;  /* 0x0000000d33037223 */ /* 0x000fc60000000036 */
[----:B------:R-:W-:Y:S02]  /*6cd0*/  @P2 FMUL R18, R18, 0.25 ;  /* 0x3e80000012122820 */ /* 0x000fe40000400000 */
[----:B------:R-:W-:Y:S01]  /*6ce0*/  @P3 FMUL R19, R19, 0.25 ;  /* 0x3e80000013133820 */ /* 0x000fe20000400000 */
[----:B------:R-:W-:Y:S01]  /*6cf0*/  LEA R41, R41, R16, 0x2 ;  /* 0x0000001029297211 */ /* 0x000fe200078e10ff */
[----:B------:R-:W-:Y:S01]  /*6d00*/  FADD R13, -R81, R52 ;  /* 0x00000034510d7221 */ /* 0x000fe20000000100 */
[----:B------:R0:W-:Y:S01]  /*6d10*/  MUFU.RCP R51, R9 ;  /* 0x0000000900337308 */ /* 0x0001e20000001000 */
[----:B------:R-:W-:Y:S01]  /*6d20*/  FADD R52, -R71, R8 ;  /* 0x0000000847347221 */ /* 0x000fe20000000100 */
[----:B------:R-:W-:Y:S01]  /*6d30*/  FSETP.GT.AND P0, PT, R4, 8.50705917302346158658e+37, PT ;  /* 0x7e8000000400780b */ /* 0x000fe20003f04000 */
[----:B------:R-:W-:Y:S05]  /*6d40*/  LDS R8, [R43] ;  /* 0x000000002b087984 */ /* 0x000fea0000000800 */
[----:B------:R1:W3:Y:S01]  /*6d50*/  MUFU.RCP R5, R18 ;  /* 0x0000001200057308 */ /* 0x0002e20000001000 */
[----:B0-----:R-:W-:Y:S04]  /*6d60*/  LDS R9, [R43+0x4] ;  /* 0x000004002b097984 */ /* 0x001fe80000000800 */
[----:B------:R-:W-:Y:S03]  /*6d70*/  LDS R10, [R43+0x8] ;  /* 0x000008002b0a7984 */ /* 0x000fe60000000800 */
[----:B------:R0:W4:Y:S01]  /*6d80*/  MUFU.RCP R29, R19 ;  /* 0x00000013001d7308 */ /* 0x0001220000001000 */
[----:B------:R-:W5:Y:S04]  /*6d90*/  LDS R11, [R43+0xc] ;  /* 0x00000c002b0b7984 */ /* 0x000f680000000800 */
[----:B------:R-:W-:Y:S04]  /*6da0*/  LDS R16, [R47+0x1000] ;  /* 0x001000002f107984 */ /* 0x000fe80000000800 */
[----:B------:R-:W-:Y:S04]  /*6db0*/  LDS R17, [R47+0x1004] ;  /* 0x001004002f117984 */ /* 0x000fe80000000800 */
[----:B-1----:R-:W-:Y:S04]  /*6dc0*/  LDS R18, [R47+0x1008] ;  /* 0x001008002f127984 */ /* 0x002fe80000000800 */
[----:B0-----:R-:W0:Y:S04]  /*6dd0*/  LDS R19, [R47+0x100c] ;  /* 0x00100c002f137984 */ /* 0x001e280000000800 */
[----:B------:R-:W-:Y:S04]  /*6de0*/  LDS R20, [R46+0x2000] ;  /* 0x002000002e147984 */ /* 0x000fe80000000800 */
[----:B------:R-:W-:Y:S04]  /*6df0*/  LDS R21, [R46+0x2004] ;  /* 0x002004002e157984 */ /* 0x000fe80000000800 */
[----:B------:R-:W-:Y:S04]  /*6e00*/  LDS R22, [R46+0x2008] ;  /* 0x002008002e167984 */ /* 0x000fe80000000800 */
[----:B------:R-:W1:Y:S04]  /*6e10*/  LDS R23, [R46+0x200c] ;  /* 0x00200c002e177984 */ /* 0x000e680000000800 */
[----:B------:R-:W-:Y:S04]  /*6e20*/  LDS R24, [R41+0x3000] ;  /* 0x0030000029187984 */ /* 0x000fe80000000800 */
[----:B------:R-:W-:Y:S04]  /*6e30*/  LDS R25, [R41+0x3004] ;  /* 0x0030040029197984 */ /* 0x000fe80000000800 */
[----:B------:R-:W-:Y:S04]  /*6e40*/  LDS R26, [R41+0x3008] ;  /* 0x00300800291a7984 */ /* 0x000fe80000000800 */
[----:B------:R-:W0:Y:S01]  /*6e50*/  LDS R27, [R41+0x300c] ;  /* 0x00300c00291b7984 */ /* 0x000e220000000800 */
[----:B------:R-:W-:-:S02]  /*6e60*/  FADD R53, -R70, R3 ;  /* 0x0000000346357221 */ /* 0x000fc40000000100 */
[----:B------:R-:W0:Y:S01]  /*6e70*/  LDC.64 R2, c[0x0][0x260] ;  /* 0x00009800ff027b82 */ /* 0x000e220000000a00 */
[----:B------:R-:W-:Y:S01]  /*6e80*/  @P0 FMUL R4, R4, 0.25 ;  /* 0x3e80000004040820 */ /* 0x000fe20000400000 */
[----:B------:R-:W-:-:S05]  /*6e90*/  FSEL R28, R74, 1, P2 ;  /* 0x3f8000004a1c7808 */ /* 0x000fca0001000000 */
[----:B------:R-:W1:Y:S01]  /*6ea0*/  MUFU.RCP R4, R4 ;  /* 0x0000000400047308 */ /* 0x000e620000001000 */
[----:B------:R-:W-:Y:S01]  /*6eb0*/  FSEL R30, R74, 1, P3 ;  /* 0x3f8000004a1e7808 */ /* 0x000fe20001800000 */
[----:B------:R-:W-:Y:S01]  /*6ec0*/  FFMA R34, R48, R34, -R91 ;  /* 0x0000002230227223 */ /* 0x000fe2000000085b */
[----:B------:R-:W-:Y:S01]  /*6ed0*/  FFMA R35, R49, R35, -R64 ;  /* 0x0000002331237223 */ /* 0x000fe20000000840 */
[----:B---3--:R-:W-:Y:S01]  /*6ee0*/  FMUL R5, R5, R28 ;  /* 0x0000001c05057220 */ /* 0x008fe20000400000 */
[-C--:B------:R-:W-:Y:S01]  /*6ef0*/  FFMA R55, R32, R7.reuse, R55 ;  /* 0x0000000720377223 */ /* 0x080fe20000000037 */
[-C--:B------:R-:W-:Y:S01]  /*6f00*/  FFMA R33, R33, R7.reuse, R90 ;  /* 0x0000000721217223 */ /* 0x080fe2000000005a */
[-C--:B------:R-:W-:Y:S01]  /*6f10*/  FFMA R34, R34, R7.reuse, R91 ;  /* 0x0000000722227223 */ /* 0x080fe2000000005b */
[----:B------:R-:W-:Y:S01]  /*6f20*/  FFMA R64, R35, R7, R64 ;  /* 0x0000000723407223 */ /* 0x000fe20000000040 */
[----:B----4-:R-:W-:Y:S01]  /*6f30*/  FMUL R30, R29, R30 ;  /* 0x0000001e1d1e7220 */ /* 0x010fe20000400000 */
[----:B------:R-:W-:Y:S01]  /*6f40*/  FSEL R7, R74, 1, P0 ;  /* 0x3f8000004a077808 */ /* 0x000fe20000000000 */
[----:B--2---:R-:W-:-:S02]  /*6f50*/  FFMA R5, R5, R37, -R62 ;  /* 0x0000002505057223 */ /* 0x004fc4000000083e */
[----:B------:R-:W-:Y:S02]  /*6f60*/  FFMA R30, R30, R38, -R63 ;  /* 0x000000261e1e7223 */ /* 0x000fe4000000083f */
[----:B-1----:R-:W-:Y:S01]  /*6f70*/  FMUL R7, R4, R7 ;  /* 0x0000000704077220 */ /* 0x002fe20000400000 */
[----:B------:R-:W-:Y:S01]  /*6f80*/  FFMA R62, R5, R12, R62 ;  /* 0x0000000c053e7223 */ /* 0x000fe2000000003e */
[----:B0-----:R-:W-:-:S04]  /*6f90*/  IMAD.WIDE R4, R14, 0x4, R2 ;  /* 0x000000040e047825 */ /* 0x001fc800078e0202 */
[----:B------:R-:W-:Y:S01]  /*6fa0*/  FFMA R63, R30, R12, R63 ;  /* 0x0000000c1e3f7223 */ /* 0x000fe2000000003f */
[--C-:B------:R-:W-:Y:S01]  /*6fb0*/  IMAD.WIDE R28, R15, 0x4, R2.reuse ;  /* 0x000000040f1c7825 */ /* 0x100fe200078e0202 */
[----:B-----5:R0:W-:Y:S03]  /*6fc0*/  @P6 STG.E.128 desc[UR6][R4.64], R8 ;  /* 0x0000000804006986 */ /* 0x0201e6000c101d06 */
[--C-:B------:R-:W-:Y:S01]  /*6fd0*/  IMAD.WIDE R30, R6, 0x4, R2.reuse ;  /* 0x00000004061e7825 */ /* 0x100fe200078e0202 */
[----:B------:R-:W-:Y:S03]  /*6fe0*/  @P5 STG.E.128 desc[UR6][R28.64], R16 ;  /* 0x000000101c005986 */ /* 0x000fe6000c101d06 */
[----:B------:R-:W-:Y:S01]  /*6ff0*/  IMAD.WIDE R2, R40, 0x4, R2 ;  /* 0x0000000428027825 */ /* 0x000fe200078e0202 */
[----:B------:R-:W-:Y:S04]  /*7000*/  @P4 STG.E.128 desc[UR6][R30.64], R20 ;  /* 0x000000141e004986 */ /* 0x000fe8000c101d06 */
[----:B------:R1:W-:Y:S01]  /*7010*/  @P1 STG.E.128 desc[UR6][R2.64], R24 ;  /* 0x0000001802001986 */ /* 0x0003e2000c101d06 */
[----:B------:R-:W-:Y:S01]  /*7020*/  BAR.SYNC.DEFER_BLOCKING 0x0 ;  /* 0x0000000000007b1d */ /* 0x000fe20000010000 */
[----:B------:R-:W-:Y:S01]  /*7030*/  FADD R0, -R80, R87 ;  /* 0x0000005750007221 */ /* 0x000fe20000000100 */
[----:B------:R-:W-:Y:S01]  /*7040*/  FMUL R42, R51, R42 ;  /* 0x0000002a332a7220 */ /* 0x000fe20000400000 */
[----:B------:R-:W-:Y:S01]  /*7050*/  FADD R73, -R79, R76 ;  /* 0x0000004c4f497221 */ /* 0x000fe20000000100 */
[----:B------:R-:W-:Y:S01]  /*7060*/  FADD R72, -R78, R75 ;  /* 0x0000004b4e487221 */ /* 0x000fe20000000100 */
[----:B------:R-:W-:Y:S01]  /*7070*/  FADD R75, -R77, R88 ;  /* 0x000000584d4b7221 */ /* 0x000fe20000000100 */
[----:B------:R-:W-:Y:S01]  /*7080*/  FADD R50, -R82, R89 ;  /* 0x0000005952327221 */ /* 0x000fe20000000100 */
[----:B------:R-:W-:Y:S01]  /*7090*/  FFMA R36, R42, R36, -R65 ;  /* 0x000000242a247223 */ /* 0x000fe20000000841 */
[----:B------:R-:W-:Y:S01]  /*70a0*/  FFMA R7, R7, R39, -R92 ;  /* 0x0000002707077223 */ /* 0x000fe2000000085c */
[----:B------:R-:W-:Y:S01]  /*70b0*/  FADD R68, -R68, R55 ;  /* 0x0000003744447221 */ /* 0x000fe20000000100 */
[----:B------:R-:W-:Y:S01]  /*70c0*/  FADD R33, -R84, R33 ;  /* 0x0000002154217221 */ /* 0x000fe20000000100 */
[-C--:B------:R-:W-:Y:S01]  /*70d0*/  FFMA R36, R36, R12.reuse, R65 ;  /* 0x0000000c24247223 */ /* 0x080fe20000000041 */
[----:B------:R-:W-:Y:S01]  /*70e0*/  FADD R34, -R83, R34 ;  /* 0x0000002253227221 */ /* 0x000fe20000000100 */
[----:B------:R-:W-:Y:S01]  /*70f0*/  FADD R69, -R69, R64 ;  /* 0x0000004045457221 */ /* 0x000fe20000000100 */
[----:B------:R-:W-:Y:S01]  /*7100*/  FFMA R7, R7, R12, R92 ;  /* 0x0000000c07077223 */ /* 0x000fe2000000005c */
[----:B------:R-:W-:Y:S01]  /*7110*/  FADD R36, -R85, R36 ;  /* 0x0000002455247221 */ /* 0x000fe20000000100 */
[----:B------:R-:W-:Y:S01]  /*7120*/  FADD R67, -R67, R62 ;  /* 0x0000003e43437221 */ /* 0x000fe20000000100 */
[----:B------:R-:W-:Y:S01]  /*7130*/  FADD R66, -R66, R63 ;  /* 0x0000003f42427221 */ /* 0x000fe20000000100 */
[----:B0-----:R-:W1:Y:S01]  /*7140*/  LDC.64 R8, c[0x0][0x268] ;  /* 0x00009a00ff087b82 */ /* 0x001e620000000a00 */
[----:B------:R-:W-:Y:S04]  /*7150*/  STS [R59], R0 ;  /* 0x000000003b007388 */ /* 0x000fe80000000800 */
[----:B------:R-:W-:Y:S04]  /*7160*/  STS [R58+0x100], R73 ;  /* 0x000100493a007388 */ /* 0x000fe80000000800 */
[----:B------:R-:W-:Y:S04]  /*7170*/  STS [R57+0x200], R72 ;  /* 0x0002004839007388 */ /* 0x000fe80000000800 */
[----:B------:R-:W-:Y:S04]  /*7180*/  STS [R56+0x300], R75 ;  /* 0x0003004b38007388 */ /* 0x000fe80000000800 */
[----:B------:R-:W-:Y:S04]  /*7190*/  STS [R59+0x40], R50 ;  /* 0x000040323b007388 */ /* 0x000fe80000000800 */
[----:B------:R-:W-:Y:S04]  /*71a0*/  STS [R58+0x140], R13 ;  /* 0x0001400d3a007388 */ /* 0x000fe80000000800 */
[----:B------:R-:W-:Y:S01]  /*71b0*/  STS [R57+0x240], R52 ;  /* 0x0002403439007388 */ /* 0x000fe20000000800 */
[----:B------:R-:W-:-:S03]  /*71c0*/  FADD R7, -R86, R7 ;  /* 0x0000000756077221 */ /* 0x000fc60000000100 */
[----:B------:R-:W-:Y:S04]  /*71d0*/  STS [R56+0x340], R53 ;  /* 0x0003403538007388 */ /* 0x000fe80000000800 */
[----:B------:R-:W-:Y:S04]  /*71e0*/  STS [R59+0x80], R68 ;  /* 0x000080443b007388 */ /* 0x000fe80000000800 */
[----:B------:R-:W-:Y:S04]  /*71f0*/  STS [R58+0x180], R33 ;  /* 0x000180213a007388 */ /* 0x000fe80000000800 */
[----:B------:R-:W-:Y:S04]  /*7200*/  STS [R57+0x280], R34 ;  /* 0x0002802239007388 */ /* 0x000fe80000000800 */
[----:B------:R-:W-:Y:S04]  /*7210*/  STS [R56+0x380], R69 ;  /* 0x0003804538007388 */ /* 0x000fe80000000800 */
[----:B------:R-:W-:Y:S04]  /*7220*/  STS [R59+0xc0], R36 ;  /* 0x0000c0243b007388 */ /* 0x000fe80000000800 */
[----:B------:R-:W-:Y:S04]  /*7230*/  STS [R58+0x1c0], R67 ;  /* 0x0001c0433a007388 */ /* 0x000fe80000000800 */
[----:B------:R-:W-:Y:S04]  /*7240*/  STS [R57+0x2c0], R66 ;  /* 0x0002c04239007388 */ /* 0x000fe80000000800 */
[----:B------:R0:W-:Y:S01]  /*7250*/  STS [R56+0x3c0], R7 ;  /* 0x0003c00738007388 */ /* 0x0001e20000000800 */
[----:B------:R-:W-:Y:S06]  /*7260*/  BAR.SYNC.DEFER_BLOCKING 0x0 ;  /* 0x0000000000007b1d */ /* 0x000fec0000010000 */
[----:B------:R-:W-:Y:S04]  /*7270*/  LDS R16, [R43] ;  /* 0x000000002b107984 */ /* 0x000fe80000000800 */
[----:B------:R-:W-:Y:S04]  /*7280*/  LDS R17, [R43+0x4] ;  /* 0x000004002b117984 */ /* 0x000fe80000000800 */
[----:B------:R-:W-:Y:S04]  /*7290*/  LDS R18, [R43+0x8] ;  /* 0x000008002b127984 */ /* 0x000fe80000000800 */
[----:B------:R-:W2:Y:S04]  /*72a0*/  LDS R19, [R43+0xc] ;  /* 0x00000c002b137984 */ /* 0x000ea80000000800 */
[----:B------:R-:W-:Y:S04]  /*72b0*/  LDS R20, [R47+0x1000] ;  /* 0x001000002f147984 */ /* 0x000fe80000000800 */
[----:B------:R-:W-:Y:S04]  /*72c0*/  LDS R21, [R47+0x1004] ;  /* 0x001004002f157984 */ /* 0x000fe80000000800 */
[----:B------:R-:W-:Y:S04]  /*72d0*/  LDS R22, [R47+0x1008] ;  /* 0x001008002f167984 */ /* 0x000fe80000000800 */
[----:B------:R-:W3:Y:S04]  /*72e0*/  LDS R23, [R47+0x100c] ;  /* 0x00100c002f177984 */ /* 0x000ee80000000800 */
[----:B------:R-:W-:Y:S04]  /*72f0*/  LDS R24, [R46+0x2000] ;  /* 0x002000002e187984 */ /* 0x000fe80000000800 */
[----:B------:R-:W-:Y:S04]  /*7300*/  LDS R25, [R46+0x2004] ;  /* 0x002004002e197984 */ /* 0x000fe80000000800 */
[----:B------:R-:W-:Y:S04]  /*7310*/  LDS R26, [R46+0x2008] ;  /* 0x002008002e1a7984 */ /* 0x000fe80000000800 */
[----:B------:R-:W4:Y:S01]  /*7320*/  LDS R27, [R46+0x200c] ;  /* 0x00200c002e1b7984 */ /* 0x000f220000000800 */
[----:B-1----:R-:W-:-:S04]  /*7330*/  IMAD.WIDE R2, R14, 0x4, R8 ;  /* 0x000000040e027825 */ /* 0x002fc800078e0208 */
[----:B------:R-:W-:-:S04]  /*7340*/  IMAD.WIDE R4, R15, 0x4, R8 ;  /* 0x000000040f047825 */ /* 0x000fc800078e0208 */
[----:B0-----:R-:W-:Y:S01]  /*7350*/  IMAD.WIDE R6, R6, 0x4, R8 ;  /* 0x0000000406067825 */ /* 0x001fe200078e0208 */
[----:B--2---:R0:W-:Y:S04]  /*7360*/  @P6 STG.E.128 desc[UR6][R2.64], R16 ;  /* 0x0000001002006986 */ /* 0x0041e8000c101d06 */
[----:B---3--:R0:W-:Y:S04]  /*7370*/  @P5 STG.E.128 desc[UR6][R4.64], R20 ;  /* 0x0000001404005986 */ /* 0x0081e8000c101d06 */
[----:B----4-:R0:W-:Y:S02]  /*7380*/  @P4 STG.E.128 desc[UR6][R6.64], R24 ;  /* 0x0000001806004986 */ /* 0x0101e4000c101d06 */
[----:B0-----:R-:W-:Y:S05]  /*7390*/  @!P1 EXIT ;  /* 0x000000000000994d */ /* 0x001fea0003800000 */
[----:B0-----:R-:W-:Y:S01]  /*73a0*/  LDS R4, [R41+0x3000] ;  /* 0x0030000029047984 */ /* 0x001fe20000000800 */
[----:B------:R-:W-:-:S03]  /*73b0*/  IMAD.WIDE R2, R40, 0x4, R8 ;  /* 0x0000000428027825 */ /* 0x000fc600078e0208 */
[----:B------:R-:W-:Y:S04]  /*73c0*/  LDS R5, [R41+0x3004] ;  /* 0x0030040029057984 */ /* 0x000fe80000000800 */
[----:B------:R-:W-:Y:S04]  /*73d0*/  LDS R6, [R41+0x3008] ;  /* 0x0030080029067984 */ /* 0x000fe80000000800 */
[----:B------:R-:W0:Y:S04]  /*73e0*/  LDS R7, [R41+0x300c] ;  /* 0x00300c0029077984 */ /* 0x000e280000000800 */
[----:B0-----:R-:W-:Y:S01]  /*73f0*/  STG.E.128 desc[UR6][R2.64], R4 ;  /* 0x0000000402007986 */ /* 0x001fe2000c101d06 */
[----:B------:R-:W-:Y:S05]  /*7400*/  EXIT ;  /* 0x000000000000794d */ /* 0x000fea0003800000 */
.L_x_0:
[----:B------:R-:W-:-:S00]  /*7410*/  BRA `(.L_x_0) ;  /* 0xfffffffc00fc7947 */ /* 0x000fc0000383ffff */
[----:B------:R-:W-:-:S00]  /*7420*/  NOP ;  /* 0x0000000000007918 */ /* 0x000fc00000000000 */
        /* <DEDUP_REMOVED lines=13> */
.L_x_1:


//--------------------- .nv.shared.triton_poi_fused__unsafe_index_add_mul_sigmoid_sub_7 --------------------------
	.section	.nv.shared.triton_poi_fused__unsafe_index_add_mul_sigmoid_sub_7,"aw",@nobits
	.sectionflags	@""
	.align	16
	.zero		1024


//--------------------- .nv.constant0.triton_poi_fused__unsafe_index_add_mul_sigmoid_sub_7 --------------------------
	.section	.nv.constant0.triton_poi_fused__unsafe_index_add_mul_sigmoid_sub_7,"a",@progbits
	.sectionflags	@""
	.align	4
.nv.constant0.triton_poi_fused__unsafe_index_add_mul_sigmoid_sub_7:
	.zero		632
